//
// Generated by NVIDIA NVVM Compiler
//
// Compiler Build ID: CL-36424714
// Cuda compilation tools, release 13.0, V13.0.88
// Based on NVVM 20.0.0
//

.version 9.0
.target sm_100
.address_size 64

	// .globl	_ZN4rtlp23createCorticalMapKernelEiifffPfS0_ii
.func  (.param .b64 func_retval0) __internal_accurate_pow
(
	.param .b64 __internal_accurate_pow_param_0,
	.param .b64 __internal_accurate_pow_param_1
)
;
.global .align 4 .f32 _ZN34_INTERNAL_c41efdbd_4_k_cu_a148e24b4rtlp2PIE = 0f40490FDB;
.global .align 4 .b8 __cudart_i2opi_f[24] = {65, 144, 67, 60, 153, 149, 98, 219, 192, 221, 52, 245, 209, 87, 39, 252, 41, 21, 68, 78, 110, 131, 249, 162};

.visible .entry _ZN4rtlp23createCorticalMapKernelEiifffPfS0_ii(
	.param .u32 _ZN4rtlp23createCorticalMapKernelEiifffPfS0_ii_param_0,
	.param .u32 _ZN4rtlp23createCorticalMapKernelEiifffPfS0_ii_param_1,
	.param .f32 _ZN4rtlp23createCorticalMapKernelEiifffPfS0_ii_param_2,
	.param .f32 _ZN4rtlp23createCorticalMapKernelEiifffPfS0_ii_param_3,
	.param .f32 _ZN4rtlp23createCorticalMapKernelEiifffPfS0_ii_param_4,
	.param .u64 .ptr .align 1 _ZN4rtlp23createCorticalMapKernelEiifffPfS0_ii_param_5,
	.param .u64 .ptr .align 1 _ZN4rtlp23createCorticalMapKernelEiifffPfS0_ii_param_6,
	.param .u32 _ZN4rtlp23createCorticalMapKernelEiifffPfS0_ii_param_7,
	.param .u32 _ZN4rtlp23createCorticalMapKernelEiifffPfS0_ii_param_8
)
{
	.local .align 4 .b8 	__local_depot0[28];
	.reg .b64 	%SP;
	.reg .b64 	%SPL;
	.reg .pred 	%p<38>;
	.reg .b32 	%r<110>;
	.reg .b32 	%f<57>;
	.reg .b64 	%rd<49>;
	.reg .b64 	%fd<26>;

	mov.u64 	%SPL, __local_depot0;
	ld.param.u32 	%r33, [_ZN4rtlp23createCorticalMapKernelEiifffPfS0_ii_param_0];
	ld.param.u32 	%r34, [_ZN4rtlp23createCorticalMapKernelEiifffPfS0_ii_param_1];
	ld.param.f32 	%f11, [_ZN4rtlp23createCorticalMapKernelEiifffPfS0_ii_param_2];
	ld.param.f32 	%f12, [_ZN4rtlp23createCorticalMapKernelEiifffPfS0_ii_param_3];
	ld.param.f32 	%f13, [_ZN4rtlp23createCorticalMapKernelEiifffPfS0_ii_param_4];
	ld.param.u64 	%rd17, [_ZN4rtlp23createCorticalMapKernelEiifffPfS0_ii_param_5];
	ld.param.u64 	%rd18, [_ZN4rtlp23createCorticalMapKernelEiifffPfS0_ii_param_6];
	ld.param.u32 	%r35, [_ZN4rtlp23createCorticalMapKernelEiifffPfS0_ii_param_7];
	ld.param.u32 	%r36, [_ZN4rtlp23createCorticalMapKernelEiifffPfS0_ii_param_8];
	add.u64 	%rd1, %SPL, 0;
	mov.u32 	%r37, %ctaid.x;
	mov.u32 	%r38, %ntid.x;
	mov.u32 	%r39, %tid.x;
	mad.lo.s32 	%r1, %r37, %r38, %r39;
	mov.u32 	%r40, %ctaid.y;
	mov.u32 	%r41, %ntid.y;
	mov.u32 	%r42, %tid.y;
	mad.lo.s32 	%r2, %r40, %r41, %r42;
	setp.ge.s32 	%p4, %r2, %r36;
	setp.ge.s32 	%p5, %r1, %r35;
	or.pred  	%p6, %p5, %p4;
	@%p6 bra 	$L__BB0_25;
	cvt.f64.f32 	%fd1, %f11;
	cvt.rn.f64.s32 	%fd2, %r1;
	{
	.reg .b32 %temp; 
	mov.b64 	{%temp, %r3}, %fd1;
	}
	{
	.reg .b32 %temp; 
	mov.b64 	{%temp, %r4}, %fd2;
	}
	shr.u32 	%r43, %r4, 20;
	and.b32  	%r44, %r43, 2047;
	add.s32 	%r45, %r44, -1012;
	mov.b64 	%rd20, %fd2;
	shl.b64 	%rd2, %rd20, %r45;
	setp.eq.s64 	%p37, %rd2, -9223372036854775808;
	abs.f64 	%fd3, %fd1;
	{ // callseq 0, 0
	.param .b64 param0;
	st.param.f64 	[param0], %fd3;
	.param .b64 param1;
	st.param.f64 	[param1], %fd2;
	.param .b64 retval0;
	call.uni (retval0), 
	__internal_accurate_pow, 
	(
	param0, 
	param1
	);
	ld.param.f64 	%fd10, [retval0];
	} // callseq 0
	setp.lt.s32 	%p8, %r3, 0;
	neg.f64 	%fd12, %fd10;
	selp.f64 	%fd13, %fd12, %fd10, %p37;
	selp.f64 	%fd25, %fd13, %fd10, %p8;
	setp.neu.f32 	%p9, %f11, 0f00000000;
	@%p9 bra 	$L__BB0_3;
	setp.eq.s64 	%p10, %rd2, -9223372036854775808;
	abs.f64 	%fd14, %fd2;
	setp.neu.f64 	%p11, %fd14, 0d3FE0000000000000;
	and.pred  	%p37, %p11, %p10;
	selp.b32 	%r46, %r3, 0, %p37;
	setp.lt.s32 	%p12, %r4, 0;
	or.b32  	%r47, %r46, 2146435072;
	selp.b32 	%r48, %r47, %r46, %p12;
	mov.b32 	%r49, 0;
	mov.b64 	%fd25, {%r49, %r48};
$L__BB0_3:
	add.f64 	%fd15, %fd2, %fd1;
	{
	.reg .b32 %temp; 
	mov.b64 	{%temp, %r50}, %fd15;
	}
	and.b32  	%r51, %r50, 2146435072;
	setp.ne.s32 	%p13, %r51, 2146435072;
	@%p13 bra 	$L__BB0_8;
	setp.num.f32 	%p14, %f11, %f11;
	@%p14 bra 	$L__BB0_6;
	add.rn.f64 	%fd25, %fd1, %fd2;
	bra.uni 	$L__BB0_8;
$L__BB0_6:
	setp.neu.f64 	%p15, %fd3, 0d7FF0000000000000;
	@%p15 bra 	$L__BB0_8;
	setp.lt.s32 	%p16, %r3, 0;
	setp.lt.s32 	%p17, %r4, 0;
	selp.b32 	%r52, 0, 2146435072, %p17;
	and.b32  	%r53, %r4, 2147483647;
	setp.ne.s32 	%p18, %r53, 1071644672;
	or.b32  	%r54, %r52, -2147483648;
	selp.b32 	%r55, %r54, %r52, %p18;
	selp.b32 	%r56, %r55, %r52, %p37;
	selp.b32 	%r57, %r56, %r52, %p16;
	mov.b32 	%r58, 0;
	mov.b64 	%fd25, {%r58, %r57};
$L__BB0_8:
	setp.eq.f32 	%p19, %f11, 0f3F800000;
	setp.eq.s32 	%p20, %r1, 0;
	selp.f64 	%fd16, 0d3FF0000000000000, %fd25, %p19;
	selp.f64 	%fd17, 0d3FF0000000000000, %fd16, %p20;
	cvt.f64.f32 	%fd18, %f13;
	mul.f64 	%fd19, %fd17, %fd18;
	cvt.rn.f32.f64 	%f1, %fd19;
	cvt.rn.f32.u32 	%f14, %r2;
	div.rn.f32 	%f2, %f14, %f12;
	mul.f32 	%f15, %f2, 0f3F22F983;
	cvt.rni.s32.f32 	%r109, %f15;
	cvt.rn.f32.s32 	%f16, %r109;
	fma.rn.f32 	%f17, %f16, 0fBFC90FDA, %f2;
	fma.rn.f32 	%f18, %f16, 0fB3A22168, %f17;
	fma.rn.f32 	%f56, %f16, 0fA7C234C5, %f18;
	abs.f32 	%f4, %f2;
	setp.ltu.f32 	%p21, %f4, 0f47CE4780;
	mov.u32 	%r105, %r109;
	mov.f32 	%f55, %f56;
	@%p21 bra 	$L__BB0_16;
	setp.neu.f32 	%p22, %f4, 0f7F800000;
	@%p22 bra 	$L__BB0_11;
	mov.f32 	%f21, 0f00000000;
	mul.rn.f32 	%f55, %f2, %f21;
	mov.b32 	%r105, 0;
	bra.uni 	$L__BB0_16;
$L__BB0_11:
	mov.b32 	%r6, %f2;
	shl.b32 	%r60, %r6, 8;
	or.b32  	%r7, %r60, -2147483648;
	mov.b64 	%rd45, 0;
	mov.b32 	%r102, 0;
	mov.u64 	%rd43, __cudart_i2opi_f;
	mov.u64 	%rd44, %rd1;
$L__BB0_12:
	.pragma "nounroll";
	ld.global.nc.u32 	%r61, [%rd43];
	mad.wide.u32 	%rd23, %r61, %r7, %rd45;
	shr.u64 	%rd45, %rd23, 32;
	st.local.u32 	[%rd44], %rd23;
	add.s32 	%r102, %r102, 1;
	add.s64 	%rd44, %rd44, 4;
	add.s64 	%rd43, %rd43, 4;
	setp.ne.s32 	%p23, %r102, 6;
	@%p23 bra 	$L__BB0_12;
	shr.u32 	%r62, %r6, 23;
	st.local.u32 	[%rd1+24], %rd45;
	and.b32  	%r10, %r62, 31;
	and.b32  	%r63, %r62, 224;
	add.s32 	%r64, %r63, -128;
	shr.u32 	%r65, %r64, 5;
	mul.wide.u32 	%rd24, %r65, 4;
	sub.s64 	%rd9, %rd1, %rd24;
	ld.local.u32 	%r103, [%rd9+24];
	ld.local.u32 	%r104, [%rd9+20];
	setp.eq.s32 	%p24, %r10, 0;
	@%p24 bra 	$L__BB0_15;
	shf.l.wrap.b32 	%r103, %r104, %r103, %r10;
	ld.local.u32 	%r66, [%rd9+16];
	shf.l.wrap.b32 	%r104, %r66, %r104, %r10;
$L__BB0_15:
	shr.u32 	%r67, %r103, 30;
	shf.l.wrap.b32 	%r68, %r104, %r103, 2;
	shl.b32 	%r69, %r104, 2;
	shr.u32 	%r70, %r68, 31;
	add.s32 	%r71, %r70, %r67;
	neg.s32 	%r72, %r71;
	setp.lt.s32 	%p25, %r6, 0;
	selp.b32 	%r105, %r72, %r71, %p25;
	xor.b32  	%r73, %r68, %r6;
	shr.s32 	%r74, %r68, 31;
	xor.b32  	%r75, %r74, %r68;
	xor.b32  	%r76, %r74, %r69;
	cvt.u64.u32 	%rd25, %r75;
	shl.b64 	%rd26, %rd25, 32;
	cvt.u64.u32 	%rd27, %r76;
	or.b64  	%rd28, %rd26, %rd27;
	cvt.rn.f64.s64 	%fd20, %rd28;
	mul.f64 	%fd21, %fd20, 0d3BF921FB54442D19;
	cvt.rn.f32.f64 	%f19, %fd21;
	neg.f32 	%f20, %f19;
	setp.lt.s32 	%p26, %r73, 0;
	selp.f32 	%f55, %f20, %f19, %p26;
$L__BB0_16:
	setp.ltu.f32 	%p27, %f4, 0f47CE4780;
	mul.rn.f32 	%f22, %f55, %f55;
	and.b32  	%r78, %r105, 1;
	setp.eq.b32 	%p28, %r78, 1;
	selp.f32 	%f23, 0f3F800000, %f55, %p28;
	fma.rn.f32 	%f24, %f22, %f23, 0f00000000;
	fma.rn.f32 	%f25, %f22, 0f37CBAC00, 0fBAB607ED;
	selp.f32 	%f26, %f25, 0fB94D4153, %p28;
	selp.f32 	%f27, 0f3D2AAABB, 0f3C0885E4, %p28;
	fma.rn.f32 	%f28, %f26, %f22, %f27;
	selp.f32 	%f29, 0fBEFFFFFF, 0fBE2AAAA8, %p28;
	fma.rn.f32 	%f30, %f28, %f22, %f29;
	fma.rn.f32 	%f31, %f30, %f24, %f23;
	and.b32  	%r79, %r105, 2;
	setp.eq.s32 	%p29, %r79, 0;
	mov.f32 	%f32, 0f00000000;
	sub.f32 	%f33, %f32, %f31;
	selp.f32 	%f34, %f31, %f33, %p29;
	cvt.rn.f32.s32 	%f35, %r34;
	fma.rn.f32 	%f36, %f34, %f1, %f35;
	mad.lo.s32 	%r19, %r35, %r2, %r1;
	cvta.to.global.u64 	%rd29, %rd18;
	mul.wide.s32 	%rd30, %r19, 4;
	add.s64 	%rd31, %rd29, %rd30;
	st.global.f32 	[%rd31], %f36;
	@%p27 bra 	$L__BB0_24;
	setp.neu.f32 	%p30, %f4, 0f7F800000;
	@%p30 bra 	$L__BB0_19;
	mov.f32 	%f39, 0f00000000;
	mul.rn.f32 	%f56, %f2, %f39;
	mov.b32 	%r109, 0;
	bra.uni 	$L__BB0_24;
$L__BB0_19:
	mov.b32 	%r20, %f2;
	shl.b32 	%r81, %r20, 8;
	or.b32  	%r21, %r81, -2147483648;
	mov.b64 	%rd48, 0;
	mov.b32 	%r106, 0;
	mov.u64 	%rd46, __cudart_i2opi_f;
	mov.u64 	%rd47, %rd1;
$L__BB0_20:
	.pragma "nounroll";
	ld.global.nc.u32 	%r82, [%rd46];
	mad.wide.u32 	%rd34, %r82, %r21, %rd48;
	shr.u64 	%rd48, %rd34, 32;
	st.local.u32 	[%rd47], %rd34;
	add.s32 	%r106, %r106, 1;
	add.s64 	%rd47, %rd47, 4;
	add.s64 	%rd46, %rd46, 4;
	setp.ne.s32 	%p31, %r106, 6;
	@%p31 bra 	$L__BB0_20;
	shr.u32 	%r83, %r20, 23;
	st.local.u32 	[%rd1+24], %rd48;
	and.b32  	%r24, %r83, 31;
	and.b32  	%r84, %r83, 224;
	add.s32 	%r85, %r84, -128;
	shr.u32 	%r86, %r85, 5;
	mul.wide.u32 	%rd35, %r86, 4;
	sub.s64 	%rd16, %rd1, %rd35;
	ld.local.u32 	%r107, [%rd16+24];
	ld.local.u32 	%r108, [%rd16+20];
	setp.eq.s32 	%p32, %r24, 0;
	@%p32 bra 	$L__BB0_23;
	shf.l.wrap.b32 	%r107, %r108, %r107, %r24;
	ld.local.u32 	%r87, [%rd16+16];
	shf.l.wrap.b32 	%r108, %r87, %r108, %r24;
$L__BB0_23:
	shr.u32 	%r88, %r107, 30;
	shf.l.wrap.b32 	%r89, %r108, %r107, 2;
	shl.b32 	%r90, %r108, 2;
	shr.u32 	%r91, %r89, 31;
	add.s32 	%r92, %r91, %r88;
	neg.s32 	%r93, %r92;
	setp.lt.s32 	%p33, %r20, 0;
	selp.b32 	%r109, %r93, %r92, %p33;
	xor.b32  	%r94, %r89, %r20;
	shr.s32 	%r95, %r89, 31;
	xor.b32  	%r96, %r95, %r89;
	xor.b32  	%r97, %r95, %r90;
	cvt.u64.u32 	%rd36, %r96;
	shl.b64 	%rd37, %rd36, 32;
	cvt.u64.u32 	%rd38, %r97;
	or.b64  	%rd39, %rd37, %rd38;
	cvt.rn.f64.s64 	%fd22, %rd39;
	mul.f64 	%fd23, %fd22, 0d3BF921FB54442D19;
	cvt.rn.f32.f64 	%f37, %fd23;
	neg.f32 	%f38, %f37;
	setp.lt.s32 	%p34, %r94, 0;
	selp.f32 	%f56, %f38, %f37, %p34;
$L__BB0_24:
	add.s32 	%r99, %r109, 1;
	mul.rn.f32 	%f40, %f56, %f56;
	and.b32  	%r100, %r109, 1;
	setp.eq.b32 	%p35, %r100, 1;
	selp.f32 	%f41, %f56, 0f3F800000, %p35;
	fma.rn.f32 	%f42, %f40, %f41, 0f00000000;
	fma.rn.f32 	%f43, %f40, 0f37CBAC00, 0fBAB607ED;
	selp.f32 	%f44, 0fB94D4153, %f43, %p35;
	selp.f32 	%f45, 0f3C0885E4, 0f3D2AAABB, %p35;
	fma.rn.f32 	%f46, %f44, %f40, %f45;
	selp.f32 	%f47, 0fBE2AAAA8, 0fBEFFFFFF, %p35;
	fma.rn.f32 	%f48, %f46, %f40, %f47;
	fma.rn.f32 	%f49, %f48, %f42, %f41;
	and.b32  	%r101, %r99, 2;
	setp.eq.s32 	%p36, %r101, 0;
	mov.f32 	%f50, 0f00000000;
	sub.f32 	%f51, %f50, %f49;
	selp.f32 	%f52, %f49, %f51, %p36;
	cvt.rn.f32.s32 	%f53, %r33;
	fma.rn.f32 	%f54, %f52, %f1, %f53;
	cvta.to.global.u64 	%rd40, %rd17;
	add.s64 	%rd42, %rd40, %rd30;
	st.global.f32 	[%rd42], %f54;
$L__BB0_25:
	ret;

}
	// .globl	_ZN4rtlp22createRetinalMapKernelEiifffPfS0_ii
.visible .entry _ZN4rtlp22createRetinalMapKernelEiifffPfS0_ii(
	.param .u32 _ZN4rtlp22createRetinalMapKernelEiifffPfS0_ii_param_0,
	.param .u32 _ZN4rtlp22createRetinalMapKernelEiifffPfS0_ii_param_1,
	.param .f32 _ZN4rtlp22createRetinalMapKernelEiifffPfS0_ii_param_2,
	.param .f32 _ZN4rtlp22createRetinalMapKernelEiifffPfS0_ii_param_3,
	.param .f32 _ZN4rtlp22createRetinalMapKernelEiifffPfS0_ii_param_4,
	.param .u64 .ptr .align 1 _ZN4rtlp22createRetinalMapKernelEiifffPfS0_ii_param_5,
	.param .u64 .ptr .align 1 _ZN4rtlp22createRetinalMapKernelEiifffPfS0_ii_param_6,
	.param .u32 _ZN4rtlp22createRetinalMapKernelEiifffPfS0_ii_param_7,
	.param .u32 _ZN4rtlp22createRetinalMapKernelEiifffPfS0_ii_param_8
)
{
	.reg .pred 	%p<16>;
	.reg .b32 	%r<24>;
	.reg .b32 	%f<98>;
	.reg .b64 	%rd<8>;

	ld.param.u32 	%r3, [_ZN4rtlp22createRetinalMapKernelEiifffPfS0_ii_param_0];
	ld.param.u32 	%r4, [_ZN4rtlp22createRetinalMapKernelEiifffPfS0_ii_param_1];
	ld.param.f32 	%f7, [_ZN4rtlp22createRetinalMapKernelEiifffPfS0_ii_param_2];
	ld.param.f32 	%f8, [_ZN4rtlp22createRetinalMapKernelEiifffPfS0_ii_param_3];
	ld.param.f32 	%f9, [_ZN4rtlp22createRetinalMapKernelEiifffPfS0_ii_param_4];
	ld.param.u64 	%rd1, [_ZN4rtlp22createRetinalMapKernelEiifffPfS0_ii_param_5];
	ld.param.u64 	%rd2, [_ZN4rtlp22createRetinalMapKernelEiifffPfS0_ii_param_6];
	ld.param.u32 	%r5, [_ZN4rtlp22createRetinalMapKernelEiifffPfS0_ii_param_7];
	ld.param.u32 	%r6, [_ZN4rtlp22createRetinalMapKernelEiifffPfS0_ii_param_8];
	mov.u32 	%r7, %ctaid.x;
	mov.u32 	%r8, %ntid.x;
	mov.u32 	%r9, %tid.x;
	mad.lo.s32 	%r1, %r7, %r8, %r9;
	mov.u32 	%r10, %ctaid.y;
	mov.u32 	%r11, %ntid.y;
	mov.u32 	%r12, %tid.y;
	mad.lo.s32 	%r2, %r10, %r11, %r12;
	setp.ge.s32 	%p1, %r2, %r6;
	setp.ge.s32 	%p2, %r1, %r5;
	or.pred  	%p3, %p2, %p1;
	@%p3 bra 	$L__BB1_5;
	sub.s32 	%r13, %r2, %r4;
	cvt.rn.f32.s32 	%f1, %r13;
	sub.s32 	%r14, %r1, %r3;
	cvt.rn.f32.s32 	%f2, %r14;
	mul.f32 	%f10, %f1, %f1;
	fma.rn.f32 	%f11, %f2, %f2, %f10;
	sqrt.rn.f32 	%f3, %f11;
	setp.lt.s32 	%p4, %r14, 0;
	@%p4 bra 	$L__BB1_3;
	div.rn.f32 	%f31, %f1, %f2;
	abs.f32 	%f32, %f31;
	setp.gt.f32 	%p7, %f32, 0f3F800000;
	rcp.approx.ftz.f32 	%f33, %f32;
	selp.f32 	%f34, %f33, %f32, %p7;
	mul.f32 	%f35, %f34, %f34;
	fma.rn.f32 	%f36, %f35, 0f3B2090AA, 0fBC6BE14F;
	fma.rn.f32 	%f37, %f36, %f35, 0f3D23397E;
	fma.rn.f32 	%f38, %f37, %f35, 0fBD948A7A;
	fma.rn.f32 	%f39, %f38, %f35, 0f3DD76B21;
	fma.rn.f32 	%f40, %f39, %f35, 0fBE111E88;
	fma.rn.f32 	%f41, %f40, %f35, 0f3E4CAF60;
	fma.rn.f32 	%f42, %f41, %f35, 0fBEAAAA27;
	mul.f32 	%f43, %f35, %f42;
	fma.rn.f32 	%f44, %f43, %f34, %f34;
	neg.f32 	%f45, %f44;
	fma.rn.f32 	%f46, 0f3F6EE581, 0f3FD774EB, %f45;
	selp.f32 	%f47, %f46, %f44, %p7;
	setp.num.f32 	%p8, %f32, %f32;
	copysign.f32 	%f48, %f31, %f47;
	selp.f32 	%f97, %f48, %f47, %p8;
	bra.uni 	$L__BB1_4;
$L__BB1_3:
	div.rn.f32 	%f12, %f1, %f2;
	abs.f32 	%f13, %f12;
	setp.gt.f32 	%p5, %f13, 0f3F800000;
	rcp.approx.ftz.f32 	%f14, %f13;
	selp.f32 	%f15, %f14, %f13, %p5;
	mul.f32 	%f16, %f15, %f15;
	fma.rn.f32 	%f17, %f16, 0f3B2090AA, 0fBC6BE14F;
	fma.rn.f32 	%f18, %f17, %f16, 0f3D23397E;
	fma.rn.f32 	%f19, %f18, %f16, 0fBD948A7A;
	fma.rn.f32 	%f20, %f19, %f16, 0f3DD76B21;
	fma.rn.f32 	%f21, %f20, %f16, 0fBE111E88;
	fma.rn.f32 	%f22, %f21, %f16, 0f3E4CAF60;
	fma.rn.f32 	%f23, %f22, %f16, 0fBEAAAA27;
	mul.f32 	%f24, %f16, %f23;
	fma.rn.f32 	%f25, %f24, %f15, %f15;
	neg.f32 	%f26, %f25;
	fma.rn.f32 	%f27, 0f3F6EE581, 0f3FD774EB, %f26;
	selp.f32 	%f28, %f27, %f25, %p5;
	setp.num.f32 	%p6, %f13, %f13;
	copysign.f32 	%f29, %f12, %f28;
	selp.f32 	%f30, %f29, %f28, %p6;
	add.f32 	%f97, %f30, 0f40490FDB;
$L__BB1_4:
	setp.lt.f32 	%p9, %f97, 0f00000000;
	add.f32 	%f49, %f97, 0f40C90FDB;
	selp.f32 	%f50, %f49, %f97, %p9;
	cvt.rmi.f32.f32 	%f51, %f3;
	div.rn.f32 	%f52, %f51, %f9;
	setp.lt.f32 	%p10, %f52, 0f00800000;
	mul.f32 	%f53, %f52, 0f4B000000;
	selp.f32 	%f54, %f53, %f52, %p10;
	selp.f32 	%f55, 0fC1B80000, 0f00000000, %p10;
	mov.b32 	%r15, %f54;
	add.s32 	%r16, %r15, -1059760811;
	and.b32  	%r17, %r16, -8388608;
	sub.s32 	%r18, %r15, %r17;
	mov.b32 	%f56, %r18;
	cvt.rn.f32.s32 	%f57, %r17;
	fma.rn.f32 	%f58, %f57, 0f34000000, %f55;
	add.f32 	%f59, %f56, 0fBF800000;
	fma.rn.f32 	%f60, %f59, 0fBE055027, 0f3E1039F6;
	fma.rn.f32 	%f61, %f60, %f59, 0fBDF8CDCC;
	fma.rn.f32 	%f62, %f61, %f59, 0f3E0F2955;
	fma.rn.f32 	%f63, %f62, %f59, 0fBE2AD8B9;
	fma.rn.f32 	%f64, %f63, %f59, 0f3E4CED0B;
	fma.rn.f32 	%f65, %f64, %f59, 0fBE7FFF22;
	fma.rn.f32 	%f66, %f65, %f59, 0f3EAAAA78;
	fma.rn.f32 	%f67, %f66, %f59, 0fBF000000;
	mul.f32 	%f68, %f59, %f67;
	fma.rn.f32 	%f69, %f68, %f59, %f59;
	fma.rn.f32 	%f70, %f58, 0f3F317218, %f69;
	setp.gt.u32 	%p11, %r15, 2139095039;
	fma.rn.f32 	%f71, %f54, 0f7F800000, 0f7F800000;
	selp.f32 	%f72, %f71, %f70, %p11;
	setp.eq.f32 	%p12, %f54, 0f00000000;
	selp.f32 	%f73, 0fFF800000, %f72, %p12;
	setp.lt.f32 	%p13, %f7, 0f00800000;
	mul.f32 	%f74, %f7, 0f4B000000;
	selp.f32 	%f75, %f74, %f7, %p13;
	selp.f32 	%f76, 0fC1B80000, 0f00000000, %p13;
	mov.b32 	%r19, %f75;
	add.s32 	%r20, %r19, -1059760811;
	and.b32  	%r21, %r20, -8388608;
	sub.s32 	%r22, %r19, %r21;
	mov.b32 	%f77, %r22;
	cvt.rn.f32.s32 	%f78, %r21;
	fma.rn.f32 	%f79, %f78, 0f34000000, %f76;
	add.f32 	%f80, %f77, 0fBF800000;
	fma.rn.f32 	%f81, %f80, 0fBE055027, 0f3E1039F6;
	fma.rn.f32 	%f82, %f81, %f80, 0fBDF8CDCC;
	fma.rn.f32 	%f83, %f82, %f80, 0f3E0F2955;
	fma.rn.f32 	%f84, %f83, %f80, 0fBE2AD8B9;
	fma.rn.f32 	%f85, %f84, %f80, 0f3E4CED0B;
	fma.rn.f32 	%f86, %f85, %f80, 0fBE7FFF22;
	fma.rn.f32 	%f87, %f86, %f80, 0f3EAAAA78;
	fma.rn.f32 	%f88, %f87, %f80, 0fBF000000;
	mul.f32 	%f89, %f80, %f88;
	fma.rn.f32 	%f90, %f89, %f80, %f80;
	fma.rn.f32 	%f91, %f79, 0f3F317218, %f90;
	setp.gt.u32 	%p14, %r19, 2139095039;
	fma.rn.f32 	%f92, %f75, 0f7F800000, 0f7F800000;
	selp.f32 	%f93, %f92, %f91, %p14;
	setp.eq.f32 	%p15, %f75, 0f00000000;
	selp.f32 	%f94, 0fFF800000, %f93, %p15;
	div.rn.f32 	%f95, %f73, %f94;
	mad.lo.s32 	%r23, %r5, %r2, %r1;
	cvta.to.global.u64 	%rd3, %rd1;
	mul.wide.s32 	%rd4, %r23, 4;
	add.s64 	%rd5, %rd3, %rd4;
	st.global.f32 	[%rd5], %f95;
	mul.f32 	%f96, %f8, %f50;
	cvta.to.global.u64 	%rd6, %rd2;
	add.s64 	%rd7, %rd6, %rd4;
	st.global.f32 	[%rd7], %f96;
$L__BB1_5:
	ret;

}
	// .globl	_ZN4rtlp12interpKernelEPiPfS1_iiiibS0_
.visible .entry _ZN4rtlp12interpKernelEPiPfS1_iiiibS0_(
	.param .u64 .ptr .align 1 _ZN4rtlp12interpKernelEPiPfS1_iiiibS0__param_0,
	.param .u64 .ptr .align 1 _ZN4rtlp12interpKernelEPiPfS1_iiiibS0__param_1,
	.param .u64 .ptr .align 1 _ZN4rtlp12interpKernelEPiPfS1_iiiibS0__param_2,
	.param .u32 _ZN4rtlp12interpKernelEPiPfS1_iiiibS0__param_3,
	.param .u32 _ZN4rtlp12interpKernelEPiPfS1_iiiibS0__param_4,
	.param .u32 _ZN4rtlp12interpKernelEPiPfS1_iiiibS0__param_5,
	.param .u32 _ZN4rtlp12interpKernelEPiPfS1_iiiibS0__param_6,
	.param .u8 _ZN4rtlp12interpKernelEPiPfS1_iiiibS0__param_7,
	.param .u64 .ptr .align 1 _ZN4rtlp12interpKernelEPiPfS1_iiiibS0__param_8
)
{
	.reg .pred 	%p<28>;
	.reg .b16 	%rs<2>;
	.reg .b32 	%r<65>;
	.reg .b32 	%f<28>;
	.reg .b64 	%rd<50>;
	.reg .b64 	%fd<109>;

	ld.param.u64 	%rd5, [_ZN4rtlp12interpKernelEPiPfS1_iiiibS0__param_0];
	ld.param.u64 	%rd3, [_ZN4rtlp12interpKernelEPiPfS1_iiiibS0__param_1];
	ld.param.u64 	%rd4, [_ZN4rtlp12interpKernelEPiPfS1_iiiibS0__param_2];
	ld.param.u32 	%r7, [_ZN4rtlp12interpKernelEPiPfS1_iiiibS0__param_3];
	ld.param.u32 	%r8, [_ZN4rtlp12interpKernelEPiPfS1_iiiibS0__param_4];
	ld.param.u32 	%r9, [_ZN4rtlp12interpKernelEPiPfS1_iiiibS0__param_5];
	ld.param.u32 	%r10, [_ZN4rtlp12interpKernelEPiPfS1_iiiibS0__param_6];
	ld.param.s8 	%rs1, [_ZN4rtlp12interpKernelEPiPfS1_iiiibS0__param_7];
	ld.param.u64 	%rd6, [_ZN4rtlp12interpKernelEPiPfS1_iiiibS0__param_8];
	cvta.to.global.u64 	%rd1, %rd6;
	cvta.to.global.u64 	%rd2, %rd5;
	mov.u32 	%r11, %ctaid.x;
	mov.u32 	%r12, %ntid.x;
	mov.u32 	%r13, %tid.x;
	mad.lo.s32 	%r1, %r11, %r12, %r13;
	mov.u32 	%r14, %ctaid.y;
	mov.u32 	%r15, %ntid.y;
	mov.u32 	%r16, %tid.y;
	mad.lo.s32 	%r2, %r14, %r15, %r16;
	setp.ge.s32 	%p3, %r2, %r10;
	setp.ge.s32 	%p4, %r1, %r9;
	or.pred  	%p5, %p4, %p3;
	@%p5 bra 	$L__BB2_18;
	cvta.to.global.u64 	%rd7, %rd3;
	cvta.to.global.u64 	%rd8, %rd4;
	mad.lo.s32 	%r3, %r9, %r2, %r1;
	mul.wide.s32 	%rd9, %r3, 4;
	add.s64 	%rd10, %rd7, %rd9;
	ld.global.f32 	%f3, [%rd10];
	cvt.rmi.f32.f32 	%f4, %f3;
	cvt.rzi.s32.f32 	%r17, %f4;
	add.s64 	%rd11, %rd8, %rd9;
	ld.global.f32 	%f5, [%rd11];
	cvt.rmi.f32.f32 	%f6, %f5;
	cvt.rzi.s32.f32 	%r5, %f6;
	sub.f32 	%f7, %f3, %f4;
	abs.f32 	%f1, %f7;
	cvt.rpi.f32.f32 	%f8, %f5;
	sub.f32 	%f9, %f5, %f8;
	abs.f32 	%f2, %f9;
	setp.gt.s32 	%p6, %r17, -1;
	add.s32 	%r6, %r7, -1;
	setp.lt.s32 	%p7, %r17, %r6;
	and.pred  	%p1, %p6, %p7;
	not.pred 	%p8, %p1;
	@%p8 bra 	$L__BB2_4;
	setp.lt.s32 	%p9, %r5, 0;
	add.s32 	%r18, %r8, -1;
	setp.ge.s32 	%p10, %r5, %r18;
	or.pred  	%p11, %p9, %p10;
	@%p11 bra 	$L__BB2_4;
	cvt.f64.f32 	%fd91, %f1;
	mov.f64 	%fd92, 0d3FF0000000000000;
	sub.f64 	%fd93, %fd92, %fd91;
	cvt.f64.f32 	%fd94, %f2;
	sub.f64 	%fd95, %fd92, %fd94;
	mul.f64 	%fd96, %fd93, %fd95;
	mad.lo.s32 	%r59, %r5, %r7, %r17;
	mul.wide.s32 	%rd44, %r59, 4;
	add.s64 	%rd45, %rd1, %rd44;
	ld.global.u32 	%r60, [%rd45];
	cvt.rn.f64.s32 	%fd97, %r60;
	mul.f64 	%fd98, %fd95, %fd91;
	ld.global.u32 	%r61, [%rd45+4];
	cvt.rn.f64.s32 	%fd99, %r61;
	mul.f64 	%fd100, %fd98, %fd99;
	fma.rn.f64 	%fd101, %fd96, %fd97, %fd100;
	mul.f64 	%fd102, %fd93, %fd94;
	mul.wide.s32 	%rd46, %r7, 4;
	add.s64 	%rd47, %rd45, %rd46;
	ld.global.u32 	%r62, [%rd47];
	cvt.rn.f64.s32 	%fd103, %r62;
	fma.rn.f64 	%fd104, %fd102, %fd103, %fd101;
	mul.f32 	%f25, %f1, %f2;
	ld.global.u32 	%r63, [%rd47+4];
	cvt.rn.f32.s32 	%f26, %r63;
	mul.f32 	%f27, %f25, %f26;
	cvt.f64.f32 	%fd105, %f27;
	add.f64 	%fd106, %fd104, %fd105;
	add.f64 	%fd107, %fd106, 0d3FE0000000000000;
	cvt.rmi.f64.f64 	%fd108, %fd107;
	cvt.rzi.s32.f64 	%r64, %fd108;
	add.s64 	%rd49, %rd2, %rd9;
	st.global.u32 	[%rd49], %r64;
	bra.uni 	$L__BB2_18;
$L__BB2_4:
	setp.gt.s32 	%p12, %r17, -1;
	setp.eq.s32 	%p13, %r17, %r6;
	and.pred  	%p2, %p12, %p13;
	not.pred 	%p14, %p2;
	@%p14 bra 	$L__BB2_7;
	setp.lt.s32 	%p15, %r5, 0;
	add.s32 	%r19, %r8, -1;
	setp.ge.s32 	%p16, %r5, %r19;
	or.pred  	%p17, %p15, %p16;
	@%p17 bra 	$L__BB2_7;
	cvt.f64.f32 	%fd73, %f1;
	mov.f64 	%fd74, 0d3FF0000000000000;
	sub.f64 	%fd75, %fd74, %fd73;
	cvt.f64.f32 	%fd76, %f2;
	sub.f64 	%fd77, %fd74, %fd76;
	mul.f64 	%fd78, %fd75, %fd77;
	mad.lo.s32 	%r53, %r5, %r7, %r17;
	mul.wide.s32 	%rd38, %r53, 4;
	add.s64 	%rd39, %rd1, %rd38;
	ld.global.u32 	%r54, [%rd39];
	cvt.rn.f64.s32 	%fd79, %r54;
	mul.f64 	%fd80, %fd77, %fd73;
	ld.global.u32 	%r55, [%rd39+-4];
	cvt.rn.f64.s32 	%fd81, %r55;
	mul.f64 	%fd82, %fd80, %fd81;
	fma.rn.f64 	%fd83, %fd78, %fd79, %fd82;
	mul.f64 	%fd84, %fd75, %fd76;
	mul.wide.s32 	%rd40, %r7, 4;
	add.s64 	%rd41, %rd39, %rd40;
	ld.global.u32 	%r56, [%rd41];
	cvt.rn.f64.s32 	%fd85, %r56;
	fma.rn.f64 	%fd86, %fd84, %fd85, %fd83;
	mul.f32 	%f22, %f1, %f2;
	ld.global.u32 	%r57, [%rd41+-4];
	cvt.rn.f32.s32 	%f23, %r57;
	mul.f32 	%f24, %f22, %f23;
	cvt.f64.f32 	%fd87, %f24;
	add.f64 	%fd88, %fd86, %fd87;
	add.f64 	%fd89, %fd88, 0d3FE0000000000000;
	cvt.rmi.f64.f64 	%fd90, %fd89;
	cvt.rzi.s32.f64 	%r58, %fd90;
	add.s64 	%rd43, %rd2, %rd9;
	st.global.u32 	[%rd43], %r58;
	bra.uni 	$L__BB2_18;
$L__BB2_7:
	@%p8 bra 	$L__BB2_12;
	setp.lt.s32 	%p19, %r5, 0;
	add.s32 	%r20, %r8, -1;
	setp.ne.s32 	%p20, %r5, %r20;
	or.pred  	%p21, %p19, %p20;
	@%p21 bra 	$L__BB2_12;
	setp.eq.s16 	%p27, %rs1, 0;
	@%p27 bra 	$L__BB2_11;
	cvt.f64.f32 	%fd37, %f1;
	mov.f64 	%fd38, 0d3FF0000000000000;
	sub.f64 	%fd39, %fd38, %fd37;
	cvt.f64.f32 	%fd40, %f2;
	sub.f64 	%fd41, %fd38, %fd40;
	mul.f64 	%fd42, %fd39, %fd41;
	mul.lo.s32 	%r38, %r5, %r7;
	add.s32 	%r39, %r38, %r17;
	mul.wide.s32 	%rd26, %r39, 4;
	add.s64 	%rd27, %rd1, %rd26;
	ld.global.u32 	%r40, [%rd27];
	cvt.rn.f64.s32 	%fd43, %r40;
	mul.f64 	%fd44, %fd41, %fd37;
	ld.global.u32 	%r41, [%rd27+4];
	cvt.rn.f64.s32 	%fd45, %r41;
	mul.f64 	%fd46, %fd44, %fd45;
	fma.rn.f64 	%fd47, %fd42, %fd43, %fd46;
	mul.f64 	%fd48, %fd39, %fd40;
	sub.s32 	%r42, %r38, %r7;
	add.s32 	%r43, %r42, %r17;
	mul.wide.s32 	%rd28, %r43, 4;
	add.s64 	%rd29, %rd1, %rd28;
	ld.global.u32 	%r44, [%rd29];
	cvt.rn.f64.s32 	%fd49, %r44;
	fma.rn.f64 	%fd50, %fd48, %fd49, %fd47;
	mul.f32 	%f16, %f1, %f2;
	ld.global.u32 	%r45, [%rd29+4];
	cvt.rn.f32.s32 	%f17, %r45;
	mul.f32 	%f18, %f16, %f17;
	cvt.f64.f32 	%fd51, %f18;
	add.f64 	%fd52, %fd50, %fd51;
	add.f64 	%fd53, %fd52, 0d3FE0000000000000;
	cvt.rmi.f64.f64 	%fd54, %fd53;
	cvt.rzi.s32.f64 	%r46, %fd54;
	add.s64 	%rd31, %rd2, %rd9;
	st.global.u32 	[%rd31], %r46;
	bra.uni 	$L__BB2_18;
$L__BB2_11:
	cvt.f64.f32 	%fd55, %f1;
	mov.f64 	%fd56, 0d3FF0000000000000;
	sub.f64 	%fd57, %fd56, %fd55;
	cvt.f64.f32 	%fd58, %f2;
	sub.f64 	%fd59, %fd56, %fd58;
	mul.f64 	%fd60, %fd57, %fd59;
	mad.lo.s32 	%r47, %r5, %r7, %r17;
	mul.wide.s32 	%rd32, %r47, 4;
	add.s64 	%rd33, %rd1, %rd32;
	ld.global.u32 	%r48, [%rd33];
	cvt.rn.f64.s32 	%fd61, %r48;
	mul.f64 	%fd62, %fd59, %fd55;
	ld.global.u32 	%r49, [%rd33+4];
	cvt.rn.f64.s32 	%fd63, %r49;
	mul.f64 	%fd64, %fd62, %fd63;
	fma.rn.f64 	%fd65, %fd60, %fd61, %fd64;
	mul.f64 	%fd66, %fd57, %fd58;
	mul.wide.u32 	%rd34, %r17, 4;
	add.s64 	%rd35, %rd1, %rd34;
	ld.global.u32 	%r50, [%rd35];
	cvt.rn.f64.s32 	%fd67, %r50;
	fma.rn.f64 	%fd68, %fd66, %fd67, %fd65;
	mul.f32 	%f19, %f1, %f2;
	ld.global.u32 	%r51, [%rd35+4];
	cvt.rn.f32.s32 	%f20, %r51;
	mul.f32 	%f21, %f19, %f20;
	cvt.f64.f32 	%fd69, %f21;
	add.f64 	%fd70, %fd68, %fd69;
	add.f64 	%fd71, %fd70, 0d3FE0000000000000;
	cvt.rmi.f64.f64 	%fd72, %fd71;
	cvt.rzi.s32.f64 	%r52, %fd72;
	add.s64 	%rd37, %rd2, %rd9;
	st.global.u32 	[%rd37], %r52;
	bra.uni 	$L__BB2_18;
$L__BB2_12:
	@%p14 bra 	$L__BB2_17;
	setp.lt.s32 	%p23, %r5, 0;
	add.s32 	%r21, %r8, -1;
	setp.ne.s32 	%p24, %r5, %r21;
	or.pred  	%p25, %p23, %p24;
	@%p25 bra 	$L__BB2_17;
	setp.eq.s16 	%p26, %rs1, 0;
	@%p26 bra 	$L__BB2_16;
	cvt.f64.f32 	%fd1, %f1;
	mov.f64 	%fd2, 0d3FF0000000000000;
	sub.f64 	%fd3, %fd2, %fd1;
	cvt.f64.f32 	%fd4, %f2;
	sub.f64 	%fd5, %fd2, %fd4;
	mul.f64 	%fd6, %fd3, %fd5;
	mul.lo.s32 	%r23, %r5, %r7;
	add.s32 	%r24, %r23, %r17;
	mul.wide.s32 	%rd14, %r24, 4;
	add.s64 	%rd15, %rd1, %rd14;
	ld.global.u32 	%r25, [%rd15];
	cvt.rn.f64.s32 	%fd7, %r25;
	mul.f64 	%fd8, %fd5, %fd1;
	ld.global.u32 	%r26, [%rd15+-4];
	cvt.rn.f64.s32 	%fd9, %r26;
	mul.f64 	%fd10, %fd8, %fd9;
	fma.rn.f64 	%fd11, %fd6, %fd7, %fd10;
	mul.f64 	%fd12, %fd3, %fd4;
	sub.s32 	%r27, %r23, %r7;
	add.s32 	%r28, %r27, %r17;
	mul.wide.s32 	%rd16, %r28, 4;
	add.s64 	%rd17, %rd1, %rd16;
	ld.global.u32 	%r29, [%rd17];
	cvt.rn.f64.s32 	%fd13, %r29;
	fma.rn.f64 	%fd14, %fd12, %fd13, %fd11;
	mul.f32 	%f10, %f1, %f2;
	ld.global.u32 	%r30, [%rd17+-4];
	cvt.rn.f32.s32 	%f11, %r30;
	mul.f32 	%f12, %f10, %f11;
	cvt.f64.f32 	%fd15, %f12;
	add.f64 	%fd16, %fd14, %fd15;
	add.f64 	%fd17, %fd16, 0d3FE0000000000000;
	cvt.rmi.f64.f64 	%fd18, %fd17;
	cvt.rzi.s32.f64 	%r31, %fd18;
	add.s64 	%rd19, %rd2, %rd9;
	st.global.u32 	[%rd19], %r31;
	bra.uni 	$L__BB2_18;
$L__BB2_16:
	cvt.f64.f32 	%fd19, %f1;
	mov.f64 	%fd20, 0d3FF0000000000000;
	sub.f64 	%fd21, %fd20, %fd19;
	cvt.f64.f32 	%fd22, %f2;
	sub.f64 	%fd23, %fd20, %fd22;
	mul.f64 	%fd24, %fd21, %fd23;
	mad.lo.s32 	%r32, %r5, %r7, %r17;
	mul.wide.s32 	%rd20, %r32, 4;
	add.s64 	%rd21, %rd1, %rd20;
	ld.global.u32 	%r33, [%rd21];
	cvt.rn.f64.s32 	%fd25, %r33;
	mul.f64 	%fd26, %fd23, %fd19;
	ld.global.u32 	%r34, [%rd21+-4];
	cvt.rn.f64.s32 	%fd27, %r34;
	mul.f64 	%fd28, %fd26, %fd27;
	fma.rn.f64 	%fd29, %fd24, %fd25, %fd28;
	mul.f64 	%fd30, %fd21, %fd22;
	mul.wide.u32 	%rd22, %r17, 4;
	add.s64 	%rd23, %rd1, %rd22;
	ld.global.u32 	%r35, [%rd23];
	cvt.rn.f64.s32 	%fd31, %r35;
	fma.rn.f64 	%fd32, %fd30, %fd31, %fd29;
	mul.f32 	%f13, %f1, %f2;
	ld.global.u32 	%r36, [%rd23+-4];
	cvt.rn.f32.s32 	%f14, %r36;
	mul.f32 	%f15, %f13, %f14;
	cvt.f64.f32 	%fd33, %f15;
	add.f64 	%fd34, %fd32, %fd33;
	add.f64 	%fd35, %fd34, 0d3FE0000000000000;
	cvt.rmi.f64.f64 	%fd36, %fd35;
	cvt.rzi.s32.f64 	%r37, %fd36;
	add.s64 	%rd25, %rd2, %rd9;
	st.global.u32 	[%rd25], %r37;
	bra.uni 	$L__BB2_18;
$L__BB2_17:
	add.s64 	%rd13, %rd2, %rd9;
	mov.b32 	%r22, 0;
	st.global.u32 	[%rd13], %r22;
$L__BB2_18:
	ret;

}
.func  (.param .b64 func_retval0) __internal_accurate_pow(
	.param .b64 __internal_accurate_pow_param_0,
	.param .b64 __internal_accurate_pow_param_1
)
{
	.reg .pred 	%p<8>;
	.reg .b32 	%r<49>;
	.reg .b32 	%f<3>;
	.reg .b64 	%fd<109>;

	ld.param.f64 	%fd10, [__internal_accurate_pow_param_0];
	ld.param.f64 	%fd11, [__internal_accurate_pow_param_1];
	{
	.reg .b32 %temp; 
	mov.b64 	{%temp, %r46}, %fd10;
	}
	{
	.reg .b32 %temp; 
	mov.b64 	{%r45, %temp}, %fd10;
	}
	shr.u32 	%r47, %r46, 20;
	setp.gt.u32 	%p1, %r46, 1048575;
	@%p1 bra 	$L__BB3_2;
	mul.f64 	%fd12, %fd10, 0d4350000000000000;
	{
	.reg .b32 %temp; 
	mov.b64 	{%temp, %r46}, %fd12;
	}
	{
	.reg .b32 %temp; 
	mov.b64 	{%r45, %temp}, %fd12;
	}
	shr.u32 	%r16, %r46, 20;
	add.s32 	%r47, %r16, -54;
$L__BB3_2:
	add.s32 	%r48, %r47, -1023;
	and.b32  	%r17, %r46, -2146435073;
	or.b32  	%r18, %r17, 1072693248;
	mov.b64 	%fd107, {%r45, %r18};
	setp.lt.u32 	%p2, %r18, 1073127583;
	@%p2 bra 	$L__BB3_4;
	{
	.reg .b32 %temp; 
	mov.b64 	{%r19, %temp}, %fd107;
	}
	{
	.reg .b32 %temp; 
	mov.b64 	{%temp, %r20}, %fd107;
	}
	add.s32 	%r21, %r20, -1048576;
	mov.b64 	%fd107, {%r19, %r21};
	add.s32 	%r48, %r47, -1022;
$L__BB3_4:
	add.f64 	%fd13, %fd107, 0dBFF0000000000000;
	add.f64 	%fd14, %fd107, 0d3FF0000000000000;
	rcp.approx.ftz.f64 	%fd15, %fd14;
	neg.f64 	%fd16, %fd14;
	fma.rn.f64 	%fd17, %fd16, %fd15, 0d3FF0000000000000;
	fma.rn.f64 	%fd18, %fd17, %fd17, %fd17;
	fma.rn.f64 	%fd19, %fd18, %fd15, %fd15;
	mul.f64 	%fd20, %fd13, %fd19;
	fma.rn.f64 	%fd21, %fd13, %fd19, %fd20;
	mul.f64 	%fd22, %fd21, %fd21;
	fma.rn.f64 	%fd23, %fd22, 0d3EB0F5FF7D2CAFE2, 0d3ED0F5D241AD3B5A;
	fma.rn.f64 	%fd24, %fd23, %fd22, 0d3EF3B20A75488A3F;
	fma.rn.f64 	%fd25, %fd24, %fd22, 0d3F1745CDE4FAECD5;
	fma.rn.f64 	%fd26, %fd25, %fd22, 0d3F3C71C7258A578B;
	fma.rn.f64 	%fd27, %fd26, %fd22, 0d3F6249249242B910;
	fma.rn.f64 	%fd28, %fd27, %fd22, 0d3F89999999999DFB;
	sub.f64 	%fd29, %fd13, %fd21;
	add.f64 	%fd30, %fd29, %fd29;
	neg.f64 	%fd31, %fd21;
	fma.rn.f64 	%fd32, %fd31, %fd13, %fd30;
	mul.f64 	%fd33, %fd19, %fd32;
	fma.rn.f64 	%fd34, %fd22, %fd28, 0d3FB5555555555555;
	mov.f64 	%fd35, 0d3FB5555555555555;
	sub.f64 	%fd36, %fd35, %fd34;
	fma.rn.f64 	%fd37, %fd22, %fd28, %fd36;
	add.f64 	%fd38, %fd37, 0dBC46A4CB00B9E7B0;
	add.f64 	%fd39, %fd34, %fd38;
	sub.f64 	%fd40, %fd34, %fd39;
	add.f64 	%fd41, %fd38, %fd40;
	mul.rn.f64 	%fd42, %fd21, %fd21;
	neg.f64 	%fd43, %fd42;
	fma.rn.f64 	%fd44, %fd21, %fd21, %fd43;
	{
	.reg .b32 %temp; 
	mov.b64 	{%r22, %temp}, %fd33;
	}
	{
	.reg .b32 %temp; 
	mov.b64 	{%temp, %r23}, %fd33;
	}
	add.s32 	%r24, %r23, 1048576;
	mov.b64 	%fd45, {%r22, %r24};
	fma.rn.f64 	%fd46, %fd21, %fd45, %fd44;
	mul.rn.f64 	%fd47, %fd42, %fd21;
	neg.f64 	%fd48, %fd47;
	fma.rn.f64 	%fd49, %fd42, %fd21, %fd48;
	fma.rn.f64 	%fd50, %fd42, %fd33, %fd49;
	fma.rn.f64 	%fd51, %fd46, %fd21, %fd50;
	mul.rn.f64 	%fd52, %fd39, %fd47;
	neg.f64 	%fd53, %fd52;
	fma.rn.f64 	%fd54, %fd39, %fd47, %fd53;
	fma.rn.f64 	%fd55, %fd39, %fd51, %fd54;
	fma.rn.f64 	%fd56, %fd41, %fd47, %fd55;
	add.f64 	%fd57, %fd52, %fd56;
	sub.f64 	%fd58, %fd52, %fd57;
	add.f64 	%fd59, %fd56, %fd58;
	add.f64 	%fd60, %fd21, %fd57;
	sub.f64 	%fd61, %fd21, %fd60;
	add.f64 	%fd62, %fd57, %fd61;
	add.f64 	%fd63, %fd59, %fd62;
	add.f64 	%fd64, %fd33, %fd63;
	add.f64 	%fd65, %fd60, %fd64;
	sub.f64 	%fd66, %fd60, %fd65;
	add.f64 	%fd67, %fd64, %fd66;
	xor.b32  	%r25, %r48, -2147483648;
	mov.b32 	%r26, 1127219200;
	mov.b64 	%fd68, {%r25, %r26};
	mov.b32 	%r27, -2147483648;
	mov.b64 	%fd69, {%r27, %r26};
	sub.f64 	%fd70, %fd68, %fd69;
	fma.rn.f64 	%fd71, %fd70, 0d3FE62E42FEFA39EF, %fd65;
	fma.rn.f64 	%fd72, %fd70, 0dBFE62E42FEFA39EF, %fd71;
	sub.f64 	%fd73, %fd72, %fd65;
	sub.f64 	%fd74, %fd67, %fd73;
	fma.rn.f64 	%fd75, %fd70, 0d3C7ABC9E3B39803F, %fd74;
	add.f64 	%fd76, %fd71, %fd75;
	sub.f64 	%fd77, %fd71, %fd76;
	add.f64 	%fd78, %fd75, %fd77;
	{
	.reg .b32 %temp; 
	mov.b64 	{%temp, %r28}, %fd11;
	}
	{
	.reg .b32 %temp; 
	mov.b64 	{%r29, %temp}, %fd11;
	}
	shl.b32 	%r30, %r28, 1;
	setp.gt.u32 	%p3, %r30, -33554433;
	and.b32  	%r31, %r28, -15728641;
	selp.b32 	%r32, %r31, %r28, %p3;
	mov.b64 	%fd79, {%r29, %r32};
	mul.rn.f64 	%fd80, %fd76, %fd79;
	neg.f64 	%fd81, %fd80;
	fma.rn.f64 	%fd82, %fd76, %fd79, %fd81;
	fma.rn.f64 	%fd83, %fd78, %fd79, %fd82;
	add.f64 	%fd4, %fd80, %fd83;
	sub.f64 	%fd84, %fd80, %fd4;
	add.f64 	%fd5, %fd83, %fd84;
	fma.rn.f64 	%fd85, %fd4, 0d3FF71547652B82FE, 0d4338000000000000;
	{
	.reg .b32 %temp; 
	mov.b64 	{%r13, %temp}, %fd85;
	}
	mov.f64 	%fd86, 0dC338000000000000;
	add.rn.f64 	%fd87, %fd85, %fd86;
	fma.rn.f64 	%fd88, %fd87, 0dBFE62E42FEFA39EF, %fd4;
	fma.rn.f64 	%fd89, %fd87, 0dBC7ABC9E3B39803F, %fd88;
	fma.rn.f64 	%fd90, %fd89, 0d3E5ADE1569CE2BDF, 0d3E928AF3FCA213EA;
	fma.rn.f64 	%fd91, %fd90, %fd89, 0d3EC71DEE62401315;
	fma.rn.f64 	%fd92, %fd91, %fd89, 0d3EFA01997C89EB71;
	fma.rn.f64 	%fd93, %fd92, %fd89, 0d3F2A01A014761F65;
	fma.rn.f64 	%fd94, %fd93, %fd89, 0d3F56C16C1852B7AF;
	fma.rn.f64 	%fd95, %fd94, %fd89, 0d3F81111111122322;
	fma.rn.f64 	%fd96, %fd95, %fd89, 0d3FA55555555502A1;
	fma.rn.f64 	%fd97, %fd96, %fd89, 0d3FC5555555555511;
	fma.rn.f64 	%fd98, %fd97, %fd89, 0d3FE000000000000B;
	fma.rn.f64 	%fd99, %fd98, %fd89, 0d3FF0000000000000;
	fma.rn.f64 	%fd100, %fd99, %fd89, 0d3FF0000000000000;
	{
	.reg .b32 %temp; 
	mov.b64 	{%r14, %temp}, %fd100;
	}
	{
	.reg .b32 %temp; 
	mov.b64 	{%temp, %r15}, %fd100;
	}
	shl.b32 	%r33, %r13, 20;
	add.s32 	%r34, %r33, %r15;
	mov.b64 	%fd108, {%r14, %r34};
	{
	.reg .b32 %temp; 
	mov.b64 	{%temp, %r35}, %fd4;
	}
	mov.b32 	%f2, %r35;
	abs.f32 	%f1, %f2;
	setp.lt.f32 	%p4, %f1, 0f4086232B;
	@%p4 bra 	$L__BB3_7;
	setp.lt.f64 	%p5, %fd4, 0d0000000000000000;
	add.f64 	%fd101, %fd4, 0d7FF0000000000000;
	selp.f64 	%fd108, 0d0000000000000000, %fd101, %p5;
	setp.geu.f32 	%p6, %f1, 0f40874800;
	@%p6 bra 	$L__BB3_7;
	shr.u32 	%r36, %r13, 31;
	add.s32 	%r37, %r13, %r36;
	shr.s32 	%r38, %r37, 1;
	shl.b32 	%r39, %r38, 20;
	add.s32 	%r40, %r15, %r39;
	mov.b64 	%fd102, {%r14, %r40};
	sub.s32 	%r41, %r13, %r38;
	shl.b32 	%r42, %r41, 20;
	add.s32 	%r43, %r42, 1072693248;
	mov.b32 	%r44, 0;
	mov.b64 	%fd103, {%r44, %r43};
	mul.f64 	%fd108, %fd103, %fd102;
$L__BB3_7:
	abs.f64 	%fd104, %fd108;
	setp.eq.f64 	%p7, %fd104, 0d7FF0000000000000;
	fma.rn.f64 	%fd105, %fd108, %fd5, %fd108;
	selp.f64 	%fd106, %fd108, %fd105, %p7;
	st.param.f64 	[func_retval0], %fd106;
	ret;

}


// ===== COMPILED SASS (sm_100) =====

	.target	sm_100

	.elftype	@"ET_EXEC"


//--------------------- .note.nv.tkinfo           --------------------------
	.section	.note.nv.tkinfo,"",@"SHT_NOTE"
	.sectionflags	@"SHF_NOTE_NV_TKINFO"
	.tkinfo
        /*0018*/ 	.word	0x00000002
        /*0030*/ 	.string	""
        /*0030*/ 	.string	"ptxas"
        /*0030*/ 	.string	"Cuda compilation tools, release 13.0, V13.0.88"
        /*0030*/ 	.string	"Build cuda_13.0.r13.0/compiler.36424714_0"
        /*0030*/ 	.string	"-arch sm_100 -m 64 "



//--------------------- .note.nv.cuinfo           --------------------------
	.section	.note.nv.cuinfo,"",@"SHT_NOTE"
	.sectionflags	@"SHF_NOTE_NV_CUINFO"
        /*0018*/ 	.short	0x0002
        /*001a*/ 	.short	0x0064
        /*001c*/ 	.short	0x0082
	.zero		2


//--------------------- .nv.info                  --------------------------
	.section	.nv.info,"",@"SHT_CUDA_INFO"
	.align	4


	//----- nvinfo : EIATTR_REGCOUNT
	.align		4
        /*0000*/ 	.byte	0x04, 0x2f
        /*0002*/ 	.short	(.L_3 - .L_2)
	.align		4
.L_2:
        /*0004*/ 	.word	index@(_ZN4rtlp23createCorticalMapKernelEiifffPfS0_ii)
        /*0008*/ 	.word	0x0000001e


	//----- nvinfo : EIATTR_FRAME_SIZE
	.align		4
.L_3:
        /*000c*/ 	.byte	0x04, 0x11
        /*000e*/ 	.short	(.L_5 - .L_4)
	.align		4
.L_4:
        /*0010*/ 	.word	index@($_ZN4rtlp23createCorticalMapKernelEiifffPfS0_ii$__internal_accurate_pow)
        /*0014*/ 	.word	0x00000020


	//----- nvinfo : EIATTR_FRAME_SIZE
	.align		4
.L_5:
        /*0018*/ 	.byte	0x04, 0x11
        /*001a*/ 	.short	(.L_7 - .L_6)
	.align		4
.L_6:
        /*001c*/ 	.word	index@($__internal_2_$__cuda_sm3x_div_rn_noftz_f32_slowpath)
        /*0020*/ 	.word	0x00000020


	//----- nvinfo : EIATTR_FRAME_SIZE
	.align		4
.L_7:
        /*0024*/ 	.byte	0x04, 0x11
        /*0026*/ 	.short	(.L_9 - .L_8)
	.align		4
.L_8:
        /*0028*/ 	.word	index@(_ZN4rtlp23createCorticalMapKernelEiifffPfS0_ii)
        /*002c*/ 	.word	0x00000020


	//----- nvinfo : EIATTR_REGCOUNT
	.align		4
.L_9:
        /*0030*/ 	.byte	0x04, 0x2f
        /*0032*/ 	.short	(.L_11 - .L_10)
	.align		4
.L_10:
        /*0034*/ 	.word	index@(_ZN4rtlp22createRetinalMapKernelEiifffPfS0_ii)
        /*0038*/ 	.word	0x00000013


	//----- nvinfo : EIATTR_FRAME_SIZE
	.align		4
.L_11:
        /*003c*/ 	.byte	0x04, 0x11
        /*003e*/ 	.short	(.L_13 - .L_12)
	.align		4
.L_12:
        /*0040*/ 	.word	index@($__internal_1_$__cuda_sm3x_div_rn_noftz_f32_slowpath)
        /*0044*/ 	.word	0x00000000


	//----- nvinfo : EIATTR_FRAME_SIZE
	.align		4
.L_13:
        /*0048*/ 	.byte	0x04, 0x11
        /*004a*/ 	.short	(.L_15 - .L_14)
	.align		4
.L_14:
        /*004c*/ 	.word	index@($__internal_0_$__cuda_sm20_sqrt_rn_f32_slowpath)
        /*0050*/ 	.word	0x00000000


	//----- nvinfo : EIATTR_FRAME_SIZE
	.align		4
.L_15:
        /*0054*/ 	.byte	0x04, 0x11
        /*0056*/ 	.short	(.L_17 - .L_16)
	.align		4
.L_16:
        /*0058*/ 	.word	index@(_ZN4rtlp22createRetinalMapKernelEiifffPfS0_ii)
        /*005c*/ 	.word	0x00000000


	//----- nvinfo : EIATTR_REGCOUNT
	.align		4
.L_17:
        /*0060*/ 	.byte	0x04, 0x2f
        /*0062*/ 	.short	(.L_19 - .L_18)
	.align		4
.L_18:
        /*0064*/ 	.word	index@(_ZN4rtlp12interpKernelEPiPfS1_iiiibS0_)
        /*0068*/ 	.word	0x0000001a


	//----- nvinfo : EIATTR_FRAME_SIZE
	.align		4
.L_19:
        /*006c*/ 	.byte	0x04, 0x11
        /*006e*/ 	.short	(.L_21 - .L_20)
	.align		4
.L_20:
        /*0070*/ 	.word	index@(_ZN4rtlp12interpKernelEPiPfS1_iiiibS0_)
        /*0074*/ 	.word	0x00000000


	//----- nvinfo : EIATTR_MIN_STACK_SIZE
	.align		4
.L_21:
        /*0078*/ 	.byte	0x04, 0x12
        /*007a*/ 	.short	(.L_23 - .L_22)
	.align		4
.L_22:
        /*007c*/ 	.word	index@(_ZN4rtlp12interpKernelEPiPfS1_iiiibS0_)
        /*0080*/ 	.word	0x00000000


	//----- nvinfo : EIATTR_MIN_STACK_SIZE
	.align		4
.L_23:
        /*0084*/ 	.byte	0x04, 0x12
        /*0086*/ 	.short	(.L_25 - .L_24)
	.align		4
.L_24:
        /*0088*/ 	.word	index@(_ZN4rtlp22createRetinalMapKernelEiifffPfS0_ii)
        /*008c*/ 	.word	0x00000000


	//----- nvinfo : EIATTR_MIN_STACK_SIZE
	.align		4
.L_25:
        /*0090*/ 	.byte	0x04, 0x12
        /*0092*/ 	.short	(.L_27 - .L_26)
	.align		4
.L_26:
        /*0094*/ 	.word	index@(_ZN4rtlp23createCorticalMapKernelEiifffPfS0_ii)
        /*0098*/ 	.word	0x00000020
.L_27:


//--------------------- .nv.compat                --------------------------
	.section	.nv.compat,"",@"SHT_CUDA_COMPAT_INFO"
	.align	4
        /*0000*/ 	.byte	0x02, 0x09, 0x00, 0x00, 0x02, 0x02, 0x01, 0x00, 0x02, 0x05, 0x05, 0x00, 0x03, 0x07, 0x01, 0x01
        /*0010*/ 	.byte	0x02, 0x03, 0x00, 0x00, 0x02, 0x06, 0x01, 0x00, 0x04, 0x0b, 0x08, 0x00, 0x01, 0x00, 0x00, 0x00
        /*0020*/ 	.byte	0x00, 0x00, 0x00, 0x00


//--------------------- .nv.info._ZN4rtlp12interpKernelEPiPfS1_iiiibS0_ --------------------------
	.section	.nv.info._ZN4rtlp12interpKernelEPiPfS1_iiiibS0_,"",@"SHT_CUDA_INFO"
	.sectionflags	@""
	.align	4


	//----- nvinfo : EIATTR_CUDA_API_VERSION
	.align		4
        /*0000*/ 	.byte	0x04, 0x37
        /*0002*/ 	.short	(.L_29 - .L_28)
.L_28:
        /*0004*/ 	.word	0x00000082


	//----- nvinfo : EIATTR_KPARAM_INFO
	.align		4
.L_29:
        /*0008*/ 	.byte	0x04, 0x17
        /*000a*/ 	.short	(.L_31 - .L_30)
.L_30:
        /*000c*/ 	.word	0x00000000
        /*0010*/ 	.short	0x0008
        /*0012*/ 	.short	0x0030
        /*0014*/ 	.byte	0x00, 0xf5, 0x21, 0x00


	//----- nvinfo : EIATTR_KPARAM_INFO
	.align		4
.L_31:
        /*0018*/ 	.byte	0x04, 0x17
        /*001a*/ 	.short	(.L_33 - .L_32)
.L_32:
        /*001c*/ 	.word	0x00000000
        /*0020*/ 	.short	0x0007
        /*0022*/ 	.short	0x0028
        /*0024*/ 	.byte	0x00, 0xf0, 0x05, 0x00


	//----- nvinfo : EIATTR_KPARAM_INFO
	.align		4
.L_33:
        /*0028*/ 	.byte	0x04, 0x17
        /*002a*/ 	.short	(.L_35 - .L_34)
.L_34:
        /*002c*/ 	.word	0x00000000
        /*0030*/ 	.short	0x0006
        /*0032*/ 	.short	0x0024
        /*0034*/ 	.byte	0x00, 0xf0, 0x11, 0x00


	//----- nvinfo : EIATTR_KPARAM_INFO
	.align		4
.L_35:
        /*0038*/ 	.byte	0x04, 0x17
        /*003a*/ 	.short	(.L_37 - .L_36)
.L_36:
        /*003c*/ 	.word	0x00000000
        /*0040*/ 	.short	0x0005
        /*0042*/ 	.short	0x0020
        /*0044*/ 	.byte	0x00, 0xf0, 0x11, 0x00


	//----- nvinfo : EIATTR_KPARAM_INFO
	.align		4
.L_37:
        /*0048*/ 	.byte	0x04, 0x17
        /*004a*/ 	.short	(.L_39 - .L_38)
.L_38:
        /*004c*/ 	.word	0x00000000
        /*0050*/ 	.short	0x0004
        /*0052*/ 	.short	0x001c
        /*0054*/ 	.byte	0x00, 0xf0, 0x11, 0x00


	//----- nvinfo : EIATTR_KPARAM_INFO
	.align		4
.L_39:
        /*0058*/ 	.byte	0x04, 0x17
        /*005a*/ 	.short	(.L_41 - .L_40)
.L_40:
        /*005c*/ 	.word	0x00000000
        /*0060*/ 	.short	0x0003
        /*0062*/ 	.short	0x0018
        /*0064*/ 	.byte	0x00, 0xf0, 0x11, 0x00


	//----- nvinfo : EIATTR_KPARAM_INFO
	.align		4
.L_41:
        /*0068*/ 	.byte	0x04, 0x17
        /*006a*/ 	.short	(.L_43 - .L_42)
.L_42:
        /*006c*/ 	.word	0x00000000
        /*0070*/ 	.short	0x0002
        /*0072*/ 	.short	0x0010
        /*0074*/ 	.byte	0x00, 0xf5, 0x21, 0x00


	//----- nvinfo : EIATTR_KPARAM_INFO
	.align		4
.L_43:
        /*0078*/ 	.byte	0x04, 0x17
        /*007a*/ 	.short	(.L_45 - .L_44)
.L_44:
        /*007c*/ 	.word	0x00000000
        /*0080*/ 	.short	0x0001
        /*0082*/ 	.short	0x0008
        /*0084*/ 	.byte	0x00, 0xf5, 0x21, 0x00


	//----- nvinfo : EIATTR_KPARAM_INFO
	.align		4
.L_45:
        /*0088*/ 	.byte	0x04, 0x17
        /*008a*/ 	.short	(.L_47 - .L_46)
.L_46:
        /*008c*/ 	.word	0x00000000
        /*0090*/ 	.short	0x0000
        /*0092*/ 	.short	0x0000
        /*0094*/ 	.byte	0x00, 0xf5, 0x21, 0x00


	//----- nvinfo : EIATTR_SPARSE_MMA_MASK
	.align		4
.L_47:
        /*0098*/ 	.byte	0x03, 0x50
        /*009a*/ 	.short	0x0000


	//----- nvinfo : EIATTR_MAXREG_COUNT
	.align		4
        /*009c*/ 	.byte	0x03, 0x1b
        /*009e*/ 	.short	0x00ff


	//----- nvinfo : EIATTR_MERCURY_ISA_VERSION
	.align		4
        /*00a0*/ 	.byte	0x03, 0x5f
        /*00a2*/ 	.short	0x0101


	//----- nvinfo : EIATTR_VRC_CTA_INIT_COUNT
	.align		4
        /*00a4*/ 	.byte	0x02, 0x4a
	.zero		1
	.zero		1


	//----- nvinfo : EIATTR_EXIT_INSTR_OFFSETS
	.align		4
        /*00a8*/ 	.byte	0x04, 0x1c
        /*00aa*/ 	.short	(.L_49 - .L_48)


	//   ....[0]....
.L_48:
        /*00ac*/ 	.word	0x000000c0


	//   ....[1]....
        /*00b0*/ 	.word	0x00000430


	//   ....[2]....
        /*00b4*/ 	.word	0x00000670


	//   ....[3]....
        /*00b8*/ 	.word	0x00000910


	//   ....[4]....
        /*00bc*/ 	.word	0x00000b10


	//   ....[5]....
        /*00c0*/ 	.word	0x00000d90


	//   ....[6]....
        /*00c4*/ 	.word	0x00000f90


	//   ....[7]....
        /*00c8*/ 	.word	0x00000fd0


	//----- nvinfo : EIATTR_CRS_STACK_SIZE
	.align		4
.L_49:
        /*00cc*/ 	.byte	0x04, 0x1e
        /*00ce*/ 	.short	(.L_51 - .L_50)
.L_50:
        /*00d0*/ 	.word	0x00000000


	//----- nvinfo : EIATTR_CBANK_PARAM_SIZE
	.align		4
.L_51:
        /*00d4*/ 	.byte	0x03, 0x19
        /*00d6*/ 	.short	0x0038


	//----- nvinfo : EIATTR_PARAM_CBANK
	.align		4
        /*00d8*/ 	.byte	0x04, 0x0a
        /*00da*/ 	.short	(.L_53 - .L_52)
	.align		4
.L_52:
        /*00dc*/ 	.word	index@(.nv.constant0._ZN4rtlp12interpKernelEPiPfS1_iiiibS0_)
        /*00e0*/ 	.short	0x0380
        /*00e2*/ 	.short	0x0038


	//----- nvinfo : EIATTR_SW_WAR
	.align		4
.L_53:
        /*00e4*/ 	.byte	0x04, 0x36
        /*00e6*/ 	.short	(.L_55 - .L_54)
.L_54:
        /*00e8*/ 	.word	0x00000008
.L_55:


//--------------------- .nv.info._ZN4rtlp22createRetinalMapKernelEiifffPfS0_ii --------------------------
	.section	.nv.info._ZN4rtlp22createRetinalMapKernelEiifffPfS0_ii,"",@"SHT_CUDA_INFO"
	.sectionflags	@""
	.align	4


	//----- nvinfo : EIATTR_CUDA_API_VERSION
	.align		4
        /*0000*/ 	.byte	0x04, 0x37
        /*0002*/ 	.short	(.L_57 - .L_56)
.L_56:
        /*0004*/ 	.word	0x00000082


	//----- nvinfo : EIATTR_KPARAM_INFO
	.align		4
.L_57:
        /*0008*/ 	.byte	0x04, 0x17
        /*000a*/ 	.short	(.L_59 - .L_58)
.L_58:
        /*000c*/ 	.word	0x00000000
        /*0010*/ 	.short	0x0008
        /*0012*/ 	.short	0x002c
        /*0014*/ 	.byte	0x00, 0xf0, 0x11, 0x00


	//----- nvinfo : EIATTR_KPARAM_INFO
	.align		4
.L_59:
        /*0018*/ 	.byte	0x04, 0x17
        /*001a*/ 	.short	(.L_61 - .L_60)
.L_60:
        /*001c*/ 	.word	0x00000000
        /*0020*/ 	.short	0x0007
        /*0022*/ 	.short	0x0028
        /*0024*/ 	.byte	0x00, 0xf0, 0x11, 0x00


	//----- nvinfo : EIATTR_KPARAM_INFO
	.align		4
.L_61:
        /*0028*/ 	.byte	0x04, 0x17
        /*002a*/ 	.short	(.L_63 - .L_62)
.L_62:
        /*002c*/ 	.word	0x00000000
        /*0030*/ 	.short	0x0006
        /*0032*/ 	.short	0x0020
        /*0034*/ 	.byte	0x00, 0xf5, 0x21, 0x00


	//----- nvinfo : EIATTR_KPARAM_INFO
	.align		4
.L_63:
        /*0038*/ 	.byte	0x04, 0x17
        /*003a*/ 	.short	(.L_65 - .L_64)
.L_64:
        /*003c*/ 	.word	0x00000000
        /*0040*/ 	.short	0x0005
        /*0042*/ 	.short	0x0018
        /*0044*/ 	.byte	0x00, 0xf5, 0x21, 0x00


	//----- nvinfo : EIATTR_KPARAM_INFO
	.align		4
.L_65:
        /*0048*/ 	.byte	0x04, 0x17
        /*004a*/ 	.short	(.L_67 - .L_66)
.L_66:
        /*004c*/ 	.word	0x00000000
        /*0050*/ 	.short	0x0004
        /*0052*/ 	.short	0x0010
        /*0054*/ 	.byte	0x00, 0xf0, 0x11, 0x00


	//----- nvinfo : EIATTR_KPARAM_INFO
	.align		4
.L_67:
        /*0058*/ 	.byte	0x04, 0x17
        /*005a*/ 	.short	(.L_69 - .L_68)
.L_68:
        /*005c*/ 	.word	0x00000000
        /*0060*/ 	.short	0x0003
        /*0062*/ 	.short	0x000c
        /*0064*/ 	.byte	0x00, 0xf0, 0x11, 0x00


	//----- nvinfo : EIATTR_KPARAM_INFO
	.align		4
.L_69:
        /*0068*/ 	.byte	0x04, 0x17
        /*006a*/ 	.short	(.L_71 - .L_70)
.L_70:
        /*006c*/ 	.word	0x00000000
        /*0070*/ 	.short	0x0002
        /*0072*/ 	.short	0x0008
        /*0074*/ 	.byte	0x00, 0xf0, 0x11, 0x00


	//----- nvinfo : EIATTR_KPARAM_INFO
	.align		4
.L_71:
        /*0078*/ 	.byte	0x04, 0x17
        /*007a*/ 	.short	(.L_73 - .L_72)
.L_72:
        /*007c*/ 	.word	0x00000000
        /*0080*/ 	.short	0x0001
        /*0082*/ 	.short	0x0004
        /*0084*/ 	.byte	0x00, 0xf0, 0x11, 0x00


	//----- nvinfo : EIATTR_KPARAM_INFO
	.align		4
.L_73:
        /*0088*/ 	.byte	0x04, 0x17
        /*008a*/ 	.short	(.L_75 - .L_74)
.L_74:
        /*008c*/ 	.word	0x00000000
        /*0090*/ 	.short	0x0000
        /*0092*/ 	.short	0x0000
        /*0094*/ 	.byte	0x00, 0xf0, 0x11, 0x00


	//----- nvinfo : EIATTR_SPARSE_MMA_MASK
	.align		4
.L_75:
        /*0098*/ 	.byte	0x03, 0x50
        /*009a*/ 	.short	0x0000


	//----- nvinfo : EIATTR_MAXREG_COUNT
	.align		4
        /*009c*/ 	.byte	0x03, 0x1b
        /*009e*/ 	.short	0x00ff


	//----- nvinfo : EIATTR_MERCURY_ISA_VERSION
	.align		4
        /*00a0*/ 	.byte	0x03, 0x5f
        /*00a2*/ 	.short	0x0101


	//----- nvinfo : EIATTR_VRC_CTA_INIT_COUNT
	.align		4
        /*00a4*/ 	.byte	0x02, 0x4a
	.zero		1
	.zero		1


	//----- nvinfo : EIATTR_EXIT_INSTR_OFFSETS
	.align		4
        /*00a8*/ 	.byte	0x04, 0x1c
        /*00aa*/ 	.short	(.L_77 - .L_76)


	//   ....[0]....
.L_76:
        /*00ac*/ 	.word	0x000000c0


	//   ....[1]....
        /*00b0*/ 	.word	0x00000c70


	//----- nvinfo : EIATTR_CRS_STACK_SIZE
	.align		4
.L_77:
        /*00b4*/ 	.byte	0x04, 0x1e
        /*00b6*/ 	.short	(.L_79 - .L_78)
.L_78:
        /*00b8*/ 	.word	0x00000000


	//----- nvinfo : EIATTR_CBANK_PARAM_SIZE
	.align		4
.L_79:
        /*00bc*/ 	.byte	0x03, 0x19
        /*00be*/ 	.short	0x0030


	//----- nvinfo : EIATTR_PARAM_CBANK
	.align		4
        /*00c0*/ 	.byte	0x04, 0x0a
        /*00c2*/ 	.short	(.L_81 - .L_80)
	.align		4
.L_80:
        /*00c4*/ 	.word	index@(.nv.constant0._ZN4rtlp22createRetinalMapKernelEiifffPfS0_ii)
        /*00c8*/ 	.short	0x0380
        /*00ca*/ 	.short	0x0030


	//----- nvinfo : EIATTR_SW_WAR
	.align		4
.L_81:
        /*00cc*/ 	.byte	0x04, 0x36
        /*00ce*/ 	.short	(.L_83 - .L_82)
.L_82:
        /*00d0*/ 	.word	0x00000008
.L_83:


//--------------------- .nv.info._ZN4rtlp23createCorticalMapKernelEiifffPfS0_ii --------------------------
	.section	.nv.info._ZN4rtlp23createCorticalMapKernelEiifffPfS0_ii,"",@"SHT_CUDA_INFO"
	.sectionflags	@""
	.align	4


	//----- nvinfo : EIATTR_CUDA_API_VERSION
	.align		4
        /*0000*/ 	.byte	0x04, 0x37
        /*0002*/ 	.short	(.L_85 - .L_84)
.L_84:
        /*0004*/ 	.word	0x00000082


	//----- nvinfo : EIATTR_KPARAM_INFO
	.align		4
.L_85:
        /*0008*/ 	.byte	0x04, 0x17
        /*000a*/ 	.short	(.L_87 - .L_86)
.L_86:
        /*000c*/ 	.word	0x00000000
        /*0010*/ 	.short	0x0008
        /*0012*/ 	.short	0x002c
        /*0014*/ 	.byte	0x00, 0xf0, 0x11, 0x00


	//----- nvinfo : EIATTR_KPARAM_INFO
	.align		4
.L_87:
        /*0018*/ 	.byte	0x04, 0x17
        /*001a*/ 	.short	(.L_89 - .L_88)
.L_88:
        /*001c*/ 	.word	0x00000000
        /*0020*/ 	.short	0x0007
        /*0022*/ 	.short	0x0028
        /*0024*/ 	.byte	0x00, 0xf0, 0x11, 0x00


	//----- nvinfo : EIATTR_KPARAM_INFO
	.align		4
.L_89:
        /*0028*/ 	.byte	0x04, 0x17
        /*002a*/ 	.short	(.L_91 - .L_90)
.L_90:
        /*002c*/ 	.word	0x00000000
        /*0030*/ 	.short	0x0006
        /*0032*/ 	.short	0x0020
        /*0034*/ 	.byte	0x00, 0xf5, 0x21, 0x00


	//----- nvinfo : EIATTR_KPARAM_INFO
	.align		4
.L_91:
        /*0038*/ 	.byte	0x04, 0x17
        /*003a*/ 	.short	(.L_93 - .L_92)
.L_92:
        /*003c*/ 	.word	0x00000000
        /*0040*/ 	.short	0x0005
        /*0042*/ 	.short	0x0018
        /*0044*/ 	.byte	0x00, 0xf5, 0x21, 0x00


	//----- nvinfo : EIATTR_KPARAM_INFO
	.align		4
.L_93:
        /*0048*/ 	.byte	0x04, 0x17
        /*004a*/ 	.short	(.L_95 - .L_94)
.L_94:
        /*004c*/ 	.word	0x00000000
        /*0050*/ 	.short	0x0004
        /*0052*/ 	.short	0x0010
        /*0054*/ 	.byte	0x00, 0xf0, 0x11, 0x00


	//----- nvinfo : EIATTR_KPARAM_INFO
	.align		4
.L_95:
        /*0058*/ 	.byte	0x04, 0x17
        /*005a*/ 	.short	(.L_97 - .L_96)
.L_96:
        /*005c*/ 	.word	0x00000000
        /*0060*/ 	.short	0x0003
        /*0062*/ 	.short	0x000c
        /*0064*/ 	.byte	0x00, 0xf0, 0x11, 0x00


	//----- nvinfo : EIATTR_KPARAM_INFO
	.align		4
.L_97:
        /*0068*/ 	.byte	0x04, 0x17
        /*006a*/ 	.short	(.L_99 - .L_98)
.L_98:
        /*006c*/ 	.word	0x00000000
        /*0070*/ 	.short	0x0002
        /*0072*/ 	.short	0x0008
        /*0074*/ 	.byte	0x00, 0xf0, 0x11, 0x00


	//----- nvinfo : EIATTR_KPARAM_INFO
	.align		4
.L_99:
        /*0078*/ 	.byte	0x04, 0x17
        /*007a*/ 	.short	(.L_101 - .L_100)
.L_100:
        /*007c*/ 	.word	0x00000000
        /*0080*/ 	.short	0x0001
        /*0082*/ 	.short	0x0004
        /*0084*/ 	.byte	0x00, 0xf0, 0x11, 0x00


	//----- nvinfo : EIATTR_KPARAM_INFO
	.align		4
.L_101:
        /*0088*/ 	.byte	0x04, 0x17
        /*008a*/ 	.short	(.L_103 - .L_102)
.L_102:
        /*008c*/ 	.word	0x00000000
        /*0090*/ 	.short	0x0000
        /*0092*/ 	.short	0x0000
        /*0094*/ 	.byte	0x00, 0xf0, 0x11, 0x00


	//----- nvinfo : EIATTR_SPARSE_MMA_MASK
	.align		4
.L_103:
        /*0098*/ 	.byte	0x03, 0x50
        /*009a*/ 	.short	0x0000


	//----- nvinfo : EIATTR_MAXREG_COUNT
	.align		4
        /*009c*/ 	.byte	0x03, 0x1b
        /*009e*/ 	.short	0x00ff


	//----- nvinfo : EIATTR_MERCURY_ISA_VERSION
	.align		4
        /*00a0*/ 	.byte	0x03, 0x5f
        /*00a2*/ 	.short	0x0101


	//----- nvinfo : EIATTR_VRC_CTA_INIT_COUNT
	.align		4
        /*00a4*/ 	.byte	0x02, 0x4a
	.zero		1
	.zero		1


	//----- nvinfo : EIATTR_EXIT_INSTR_OFFSETS
	.align		4
        /*00a8*/ 	.byte	0x04, 0x1c
        /*00aa*/ 	.short	(.L_105 - .L_104)


	//   ....[0]....
.L_104:
        /*00ac*/ 	.word	0x000000d0


	//   ....[1]....
        /*00b0*/ 	.word	0x000010a0


	//----- nvinfo : EIATTR_CRS_STACK_SIZE
	.align		4
.L_105:
        /*00b4*/ 	.byte	0x04, 0x1e
        /*00b6*/ 	.short	(.L_107 - .L_106)
.L_106:
        /*00b8*/ 	.word	0x00000000


	//----- nvinfo : EIATTR_CBANK_PARAM_SIZE
	.align		4
.L_107:
        /*00bc*/ 	.byte	0x03, 0x19
        /*00be*/ 	.short	0x0030


	//----- nvinfo : EIATTR_PARAM_CBANK
	.align		4
        /*00c0*/ 	.byte	0x04, 0x0a
        /*00c2*/ 	.short	(.L_109 - .L_108)
	.align		4
.L_108:
        /*00c4*/ 	.word	index@(.nv.constant0._ZN4rtlp23createCorticalMapKernelEiifffPfS0_ii)
        /*00c8*/ 	.short	0x0380
        /*00ca*/ 	.short	0x0030


	//----- nvinfo : EIATTR_SW_WAR
	.align		4
.L_109:
        /*00cc*/ 	.byte	0x04, 0x36
        /*00ce*/ 	.short	(.L_111 - .L_110)
.L_110:
        /*00d0*/ 	.word	0x00000008
.L_111:


//--------------------- .nv.callgraph             --------------------------
	.section	.nv.callgraph,"",@"SHT_CUDA_CALLGRAPH"
	.align	4
	.sectionentsize	8
	.align		4
        /*0000*/ 	.word	0x00000000
	.align		4
        /*0004*/ 	.word	0xffffffff
	.align		4
        /*0008*/ 	.word	0x00000000
	.align		4
        /*000c*/ 	.word	0xfffffffe
	.align		4
        /*0010*/ 	.word	0x00000000
	.align		4
        /*0014*/ 	.word	0xfffffffd
	.align		4
        /*0018*/ 	.word	0x00000000
	.align		4
        /*001c*/ 	.word	0xfffffffc


//--------------------- .nv.constant4             --------------------------
	.section	.nv.constant4,"a",@progbits
	.align	8
	.align		8
.nv.constant4:
        /*0000*/ 	.dword	_ZN34_INTERNAL_c41efdbd_4_k_cu_a148e24b4rtlp2PIE
	.align		8
        /*0008*/ 	.dword	__cudart_i2opi_f


//--------------------- .text._ZN4rtlp12interpKernelEPiPfS1_iiiibS0_ --------------------------
	.section	.text._ZN4rtlp12interpKernelEPiPfS1_iiiibS0_,"ax",@progbits
	.align	128
        .global         _ZN4rtlp12interpKernelEPiPfS1_iiiibS0_
        .type           _ZN4rtlp12interpKernelEPiPfS1_iiiibS0_,@function
        .size           _ZN4rtlp12interpKernelEPiPfS1_iiiibS0_,(.L_x_63 - _ZN4rtlp12interpKernelEPiPfS1_iiiibS0_)
        .other          _ZN4rtlp12interpKernelEPiPfS1_iiiibS0_,@"STO_CUDA_ENTRY STV_DEFAULT"
_ZN4rtlp12interpKernelEPiPfS1_iiiibS0_:
.text._ZN4rtlp12interpKernelEPiPfS1_iiiibS0_:
[----:B------:R-:W-:Y:S01]  /*0000*/  LDC R1, c[0x0][0x37c] ;  /* 0x0000df00ff017b82 */ /* 0x000fe20000000800 */
[----:B------:R-:W0:Y:S07]  /*0010*/  S2R R2, SR_TID.Y ;  /* 0x0000000000027919 */ /* 0x000e2e0000002200 */
[----:B------:R-:W1:Y:S01]  /*0020*/  LDC R0, c[0x0][0x360] ;  /* 0x0000d800ff007b82 */ /* 0x000e620000000800 */
[----:B------:R-:W2:Y:S01]  /*0030*/  LDCU.64 UR8, c[0x0][0x3a0] ;  /* 0x00007400ff0877ac */ /* 0x000ea20008000a00 */
[----:B------:R-:W1:Y:S06]  /*0040*/  S2R R3, SR_TID.X ;  /* 0x0000000000037919 */ /* 0x000e6c0000002100 */
[----:B------:R-:W0:Y:S08]  /*0050*/  S2UR UR5, SR_CTAID.Y ;  /* 0x00000000000579c3 */ /* 0x000e300000002600 */
[----:B------:R-:W0:Y:S08]  /*0060*/  LDC R5, c[0x0][0x364] ;  /* 0x0000d900ff057b82 */ /* 0x000e300000000800 */
[----:B------:R-:W1:Y:S01]  /*0070*/  S2UR UR4, SR_CTAID.X ;  /* 0x00000000000479c3 */ /* 0x000e620000002500 */
[----:B0-----:R-:W-:-:S05]  /*0080*/  IMAD R5, R5, UR5, R2 ;  /* 0x0000000505057c24 */ /* 0x001fca000f8e0202 */
[----:B--2---:R-:W-:Y:S01]  /*0090*/  ISETP.GE.AND P0, PT, R5, UR9, PT ;  /* 0x0000000905007c0c */ /* 0x004fe2000bf06270 */
[----:B-1----:R-:W-:-:S05]  /*00a0*/  IMAD R0, R0, UR4, R3 ;  /* 0x0000000400007c24 */ /* 0x002fca000f8e0203 */
[----:B------:R-:W-:-:S13]  /*00b0*/  ISETP.GE.OR P0, PT, R0, UR8, P0 ;  /* 0x0000000800007c0c */ /* 0x000fda0008706670 */
[----:B------:R-:W-:Y:S05]  /*00c0*/  @P0 EXIT ;  /* 0x000000000000094d */ /* 0x000fea0003800000 */
[----:B------:R-:W0:Y:S01]  /*00d0*/  LDC.64 R10, c[0x0][0x390] ;  /* 0x0000e400ff0a7b82 */ /* 0x000e220000000a00 */
[----:B------:R-:W1:Y:S01]  /*00e0*/  LDCU.64 UR6, c[0x0][0x358] ;  /* 0x00006b00ff0677ac */ /* 0x000e620008000a00 */
[----:B------:R-:W-:-:S06]  /*00f0*/  IMAD R0, R5, UR8, R0 ;  /* 0x0000000805007c24 */ /* 0x000fcc000f8e0200 */
[----:B------:R-:W2:Y:S08]  /*0100*/  LDC.64 R2, c[0x0][0x388] ;  /* 0x0000e200ff027b82 */ /* 0x000eb00000000a00 */
[----:B------:R-:W3:Y:S01]  /*0110*/  LDC.64 R4, c[0x0][0x398] ;  /* 0x0000e600ff047b82 */ /* 0x000ee20000000a00 */
[----:B0-----:R-:W-:-:S06]  /*0120*/  IMAD.WIDE R10, R0, 0x4, R10 ;  /* 0x00000004000a7825 */ /* 0x001fcc00078e020a */
[----:B-1----:R-:W4:Y:S01]  /*0130*/  LDG.E R10, desc[UR6][R10.64] ;  /* 0x000000060a0a7981 */ /* 0x002f22000c1e1900 */
[----:B--2---:R-:W-:-:S05]  /*0140*/  IMAD.WIDE R2, R0, 0x4, R2 ;  /* 0x0000000400027825 */ /* 0x004fca00078e0202 */
[----:B------:R-:W2:Y:S01]  /*0150*/  LDG.E R6, desc[UR6][R2.64] ;  /* 0x0000000602067981 */ /* 0x000ea2000c1e1900 */
[----:B---3--:R-:W-:Y:S02]  /*0160*/  IADD3 R12, PT, PT, R5, -0x1, RZ ;  /* 0xffffffff050c7810 */ /* 0x008fe40007ffe0ff */
[----:B------:R-:W-:Y:S01]  /*0170*/  IADD3 R8, PT, PT, R4, -0x1, RZ ;  /* 0xffffffff04087810 */ /* 0x000fe20007ffe0ff */
[----:B----4-:R-:W0:Y:S08]  /*0180*/  F2I.FLOOR.NTZ R9, R10 ;  /* 0x0000000a00097305 */ /* 0x010e300000207100 */
[----:B--2---:R-:W1:Y:S01]  /*0190*/  F2I.FLOOR.NTZ R7, R6 ;  /* 0x0000000600077305 */ /* 0x004e620000207100 */
[----:B0-----:R-:W-:-:S04]  /*01a0*/  ISETP.GE.AND P2, PT, R9, R12, PT ;  /* 0x0000000c0900720c */ /* 0x001fc80003f46270 */
[----:B------:R-:W-:Y:S02]  /*01b0*/  ISETP.LT.OR P2, PT, R9, RZ, P2 ;  /* 0x000000ff0900720c */ /* 0x000fe40001741670 */
[----:B-1----:R-:W-:-:S04]  /*01c0*/  ISETP.GE.AND P1, PT, R7, R8, PT ;  /* 0x000000080700720c */ /* 0x002fc80003f26270 */
[----:B------:R-:W-:Y:S01]  /*01d0*/  ISETP.GT.AND P1, PT, R7, -0x1, !P1 ;  /* 0xffffffff0700780c */ /* 0x000fe20004f24270 */
[----:B------:R-:W0:Y:S03]  /*01e0*/  FRND.FLOOR R13, R6 ;  /* 0x00000006000d7307 */ /* 0x000e260000205000 */
[----:B------:R-:W-:-:S05]  /*01f0*/  PLOP3.LUT P0, PT, P1, P2, PT, 0x8f, 0xf8 ;  /* 0x0000000000f8781c */ /* 0x000fca0000f05177 */
[----:B------:R-:W1:Y:S01]  /*0200*/  FRND.CEIL R5, R10 ;  /* 0x0000000a00057307 */ /* 0x000e620000209000 */
[----:B0-----:R-:W-:Y:S01]  /*0210*/  FADD R3, R6, -R13 ;  /* 0x8000000d06037221 */ /* 0x001fe20000000000 */
[----:B-1----:R-:W-:-:S06]  /*0220*/  FADD R2, R10, -R5 ;  /* 0x800000050a027221 */ /* 0x002fcc0000000000 */
[----:B------:R-:W-:Y:S05]  /*0230*/  @P0 BRA `(.L_x_0) ;  /* 0x0000000000800947 */ /* 0x000fea0003800000 */
[----:B------:R-:W0:Y:S01]  /*0240*/  LDC.64 R12, c[0x0][0x3b0] ;  /* 0x0000ec00ff0c7b82 */ /* 0x000e220000000a00 */
[----:B------:R-:W-:-:S04]  /*0250*/  IMAD R7, R9, R4, R7 ;  /* 0x0000000409077224 */ /* 0x000fc800078e0207 */
[----:B0-----:R-:W-:-:S05]  /*0260*/  IMAD.WIDE R12, R7, 0x4, R12 ;  /* 0x00000004070c7825 */ /* 0x001fca00078e020c */
[----:B------:R-:W2:Y:S01]  /*0270*/  LDG.E R16, desc[UR6][R12.64+0x4] ;  /* 0x000004060c107981 */ /* 0x000ea2000c1e1900 */
[----:B------:R-:W-:-:S03]  /*0280*/  IMAD.WIDE R18, R4, 0x4, R12 ;  /* 0x0000000404127825 */ /* 0x000fc600078e020c */
[----:B------:R-:W3:Y:S04]  /*0290*/  LDG.E R20, desc[UR6][R12.64] ;  /* 0x000000060c147981 */ /* 0x000ee8000c1e1900 */
[----:B------:R-:W4:Y:S04]  /*02a0*/  LDG.E R22, desc[UR6][R18.64+0x4] ;  /* 0x0000040612167981 */ /* 0x000f28000c1e1900 */
[----:B------:R-:W5:Y:S01]  /*02b0*/  LDG.E R21, desc[UR6][R18.64] ;  /* 0x0000000612157981 */ /* 0x000f62000c1e1900 */
[----:B------:R-:W0:Y:S08]  /*02c0*/  F2F.F64.F32 R4, |R2| ;  /* 0x4000000200047310 */ /* 0x000e300000201800 */
[----:B------:R-:W1:Y:S01]  /*02d0*/  F2F.F64.F32 R8, |R3| ;  /* 0x4000000300087310 */ /* 0x000e620000201800 */
[----:B0-----:R-:W-:-:S08]  /*02e0*/  DADD R10, -R4, 1 ;  /* 0x3ff00000040a7429 */ /* 0x001fd00000000100 */
[C---:B-1----:R-:W-:Y:S02]  /*02f0*/  DMUL R14, R8.reuse, R10 ;  /* 0x0000000a080e7228 */ /* 0x042fe40000000000 */
[----:B------:R-:W-:-:S08]  /*0300*/  DADD R8, -R8, 1 ;  /* 0x3ff0000008087429 */ /* 0x000fd00000000100 */
[C---:B------:R-:W-:Y:S02]  /*0310*/  DMUL R10, R8.reuse, R10 ;  /* 0x0000000a080a7228 */ /* 0x040fe40000000000 */
[----:B------:R-:W-:Y:S01]  /*0320*/  DMUL R4, R8, R4 ;  /* 0x0000000408047228 */ /* 0x000fe20000000000 */
[----:B--2---:R-:W0:Y:S08]  /*0330*/  I2F.F64 R16, R16 ;  /* 0x0000001000107312 */ /* 0x004e300000201c00 */
[----:B---3--:R-:W1:Y:S01]  /*0340*/  I2F.F64 R6, R20 ;  /* 0x0000001400067312 */ /* 0x008e620000201c00 */
[----:B----4-:R-:W-:Y:S01]  /*0350*/  I2FP.F32.S32 R22, R22 ;  /* 0x0000001600167245 */ /* 0x010fe20000201400 */
[----:B0-----:R-:W-:Y:S01]  /*0360*/  DMUL R12, R14, R16 ;  /* 0x000000100e0c7228 */ /* 0x001fe20000000000 */
[----:B------:R-:W-:-:S05]  /*0370*/  FMUL R17, |R3|, |R2| ;  /* 0x4000000203117220 */ /* 0x000fca0000400200 */
[----:B-----5:R-:W0:Y:S01]  /*0380*/  I2F.F64 R14, R21 ;  /* 0x00000015000e7312 */ /* 0x020e220000201c00 */
[----:B------:R-:W-:Y:S01]  /*0390*/  FMUL R17, R17, R22 ;  /* 0x0000001611117220 */ /* 0x000fe20000400000 */
[----:B-1----:R-:W-:-:S06]  /*03a0*/  DFMA R6, R10, R6, R12 ;  /* 0x000000060a06722b */ /* 0x002fcc000000000c */
[----:B------:R-:W1:Y:S02]  /*03b0*/  F2F.F64.F32 R2, R17 ;  /* 0x0000001100027310 */ /* 0x000e640000201800 */
[----:B0-----:R-:W-:Y:S02]  /*03c0*/  DFMA R4, R4, R14, R6 ;  /* 0x0000000e0404722b */ /* 0x001fe40000000006 */
[----:B------:R-:W0:Y:S06]  /*03d0*/  LDC.64 R6, c[0x0][0x380] ;  /* 0x0000e000ff067b82 */ /* 0x000e2c0000000a00 */
[----:B-1----:R-:W-:-:S08]  /*03e0*/  DADD R2, R4, R2 ;  /* 0x0000000004027229 */ /* 0x002fd00000000002 */
[----:B------:R-:W-:-:S10]  /*03f0*/  DADD R2, R2, 0.5 ;  /* 0x3fe0000002027429 */ /* 0x000fd40000000000 */
[----:B------:R-:W1:Y:S01]  /*0400*/  F2I.F64.FLOOR R3, R2 ;  /* 0x0000000200037311 */ /* 0x000e620000305100 */
[----:B0-----:R-:W-:-:S05]  /*0410*/  IMAD.WIDE R4, R0, 0x4, R6 ;  /* 0x0000000400047825 */ /* 0x001fca00078e0206 */
[----:B-1----:R-:W-:Y:S01]  /*0420*/  STG.E desc[UR6][R4.64], R3 ;  /* 0x0000000304007986 */ /* 0x002fe2000c101906 */
[----:B------:R-:W-:Y:S05]  /*0430*/  EXIT ;  /* 0x000000000000794d */ /* 0x000fea0003800000 */
.L_x_0:
[----:B------:R-:W-:-:S04]  /*0440*/  ISETP.NE.AND P0, PT, R7, R8, PT ;  /* 0x000000080700720c */ /* 0x000fc80003f05270 */
[----:B------:R-:W-:-:S04]  /*0450*/  ISETP.GT.AND P0, PT, R7, -0x1, !P0 ;  /* 0xffffffff0700780c */ /* 0x000fc80004704270 */
[----:B------:R-:W-:-:S13]  /*0460*/  PLOP3.LUT P2, PT, P0, P2, PT, 0x8f, 0xf8 ;  /* 0x0000000000f8781c */ /* 0x000fda0000745177 */
[----:B------:R-:W-:Y:S05]  /*0470*/  @P2 BRA `(.L_x_1) ;  /* 0x0000000000802947 */ /* 0x000fea0003800000 */
[----:B------:R-:W0:Y:S01]  /*0480*/  LDC.64 R10, c[0x0][0x3b0] ;  /* 0x0000ec00ff0a7b82 */ /* 0x000e220000000a00 */
[----:B------:R-:W-:-:S04]  /*0490*/  IMAD R15, R9, R4, R7 ;  /* 0x00000004090f7224 */ /* 0x000fc800078e0207 */
[----:B0-----:R-:W-:-:S05]  /*04a0*/  IMAD.WIDE R14, R15, 0x4, R10 ;  /* 0x000000040f0e7825 */ /* 0x001fca00078e020a */
[----:B------:R-:W2:Y:S01]  /*04b0*/  LDG.E R21, desc[UR6][R14.64+-0x4] ;  /* 0xfffffc060e157981 */ /* 0x000ea2000c1e1900 */
[----:B------:R-:W-:-:S03]  /*04c0*/  IMAD.WIDE R18, R4, 0x4, R14 ;  /* 0x0000000404127825 */ /* 0x000fc600078e020e */
[----:B------:R0:W3:Y:S04]  /*04d0*/  LDG.E R20, desc[UR6][R14.64] ;  /* 0x000000060e147981 */ /* 0x0000e8000c1e1900 */
[----:B------:R-:W4:Y:S04]  /*04e0*/  LDG.E R23, desc[UR6][R18.64+-0x4] ;  /* 0xfffffc0612177981 */ /* 0x000f28000c1e1900 */
[----:B------:R-:W5:Y:S01]  /*04f0*/  LDG.E R22, desc[UR6][R18.64] ;  /* 0x0000000612167981 */ /* 0x000f62000c1e1900 */
[----:B------:R-:W1:Y:S08]  /*0500*/  F2F.F64.F32 R4, |R2| ;  /* 0x4000000200047310 */ /* 0x000e700000201800 */
[----:B------:R-:W0:Y:S01]  /*0510*/  F2F.F64.F32 R8, |R3| ;  /* 0x4000000300087310 */ /* 0x000e220000201800 */
[----:B-1----:R-:W-:-:S08]  /*0520*/  DADD R6, -R4, 1 ;  /* 0x3ff0000004067429 */ /* 0x002fd00000000100 */
[C---:B0-----:R-:W-:Y:S02]  /*0530*/  DMUL R16, R8.reuse, R6 ;  /* 0x0000000608107228 */ /* 0x041fe40000000000 */
[----:B------:R-:W-:-:S08]  /*0540*/  DADD R8, -R8, 1 ;  /* 0x3ff0000008087429 */ /* 0x000fd00000000100 */
[C---:B------:R-:W-:Y:S02]  /*0550*/  DMUL R14, R8.reuse, R6 ;  /* 0x00000006080e7228 */ /* 0x040fe40000000000 */
[----:B------:R-:W-:Y:S01]  /*0560*/  DMUL R4, R8, R4 ;  /* 0x0000000408047228 */ /* 0x000fe20000000000 */
[----:B--2---:R-:W0:Y:S08]  /*0570*/  I2F.F64 R12, R21 ;  /* 0x00000015000c7312 */ /* 0x004e300000201c00 */
[----:B---3--:R-:W1:Y:S01]  /*0580*/  I2F.F64 R10, R20 ;  /* 0x00000014000a7312 */ /* 0x008e620000201c00 */
[----:B----4-:R-:W-:Y:S01]  /*0590*/  I2FP.F32.S32 R23, R23 ;  /* 0x0000001700177245 */ /* 0x010fe20000201400 */
[----:B0-----:R-:W-:-:S06]  /*05a0*/  DMUL R12, R16, R12 ;  /* 0x0000000c100c7228 */ /* 0x001fcc0000000000 */
[----:B-----5:R-:W0:Y:S01]  /*05b0*/  I2F.F64 R6, R22 ;  /* 0x0000001600067312 */ /* 0x020e220000201c00 */
[----:B------:R-:W-:-:S04]  /*05c0*/  FMUL R16, |R3|, |R2| ;  /* 0x4000000203107220 */ /* 0x000fc80000400200 */
[----:B------:R-:W-:Y:S01]  /*05d0*/  FMUL R23, R16, R23 ;  /* 0x0000001710177220 */ /* 0x000fe20000400000 */
[----:B-1----:R-:W-:-:S03]  /*05e0*/  DFMA R10, R14, R10, R12 ;  /* 0x0000000a0e0a722b */ /* 0x002fc6000000000c */
[----:B------:R-:W1:Y:S05]  /*05f0*/  F2F.F64.F32 R2, R23 ;  /* 0x0000001700027310 */ /* 0x000e6a0000201800 */
[----:B0-----:R-:W-:Y:S01]  /*0600*/  DFMA R6, R4, R6, R10 ;  /* 0x000000060406722b */ /* 0x001fe2000000000a */
[----:B------:R-:W0:Y:S07]  /*0610*/  LDC.64 R4, c[0x0][0x380] ;  /* 0x0000e000ff047b82 */ /* 0x000e2e0000000a00 */
[----:B-1----:R-:W-:-:S08]  /*0620*/  DADD R2, R6, R2 ;  /* 0x0000000006027229 */ /* 0x002fd00000000002 */
[----:B------:R-:W-:Y:S01]  /*0630*/  DADD R2, R2, 0.5 ;  /* 0x3fe0000002027429 */ /* 0x000fe20000000000 */
[----:B0-----:R-:W-:-:S09]  /*0640*/  IMAD.WIDE R4, R0, 0x4, R4 ;  /* 0x0000000400047825 */ /* 0x001fd200078e0204 */
[----:B------:R-:W0:Y:S02]  /*0650*/  F2I.F64.FLOOR R3, R2 ;  /* 0x0000000200037311 */ /* 0x000e240000305100 */
[----:B0-----:R-:W-:Y:S01]  /*0660*/  STG.E desc[UR6][R4.64], R3 ;  /* 0x0000000304007986 */ /* 0x001fe2000c101906 */
[----:B------:R-:W-:Y:S05]  /*0670*/  EXIT ;  /* 0x000000000000794d */ /* 0x000fea0003800000 */
.L_x_1:
[----:B------:R-:W-:-:S04]  /*0680*/  ISETP.NE.AND P2, PT, R9, R12, PT ;  /* 0x0000000c0900720c */ /* 0x000fc80003f45270 */
[----:B------:R-:W-:-:S04]  /*0690*/  ISETP.LT.OR P2, PT, R9, RZ, P2 ;  /* 0x000000ff0900720c */ /* 0x000fc80001741670 */
[----:B------:R-:W-:-:S13]  /*06a0*/  PLOP3.LUT P1, PT, P1, P2, PT, 0x8f, 0xf8 ;  /* 0x0000000000f8781c */ /* 0x000fda0000f25177 */
[----:B------:R-:W-:Y:S05]  /*06b0*/  @P1 BRA `(.L_x_2) ;  /* 0x0000000400181947 */ /* 0x000fea0003800000 */
[----:B------:R-:W0:Y:S02]  /*06c0*/  LDCU.U8 UR4, c[0x0][0x3a8] ;  /* 0x00007500ff0477ac */ /* 0x000e240008000000 */
[----:B0-----:R-:W-:-:S04]  /*06d0*/  UPRMT UR4, UR4, 0x8880, URZ ;  /* 0x0000888004047896 */ /* 0x001fc800080000ff */
[----:B------:R-:W-:-:S09]  /*06e0*/  UISETP.NE.AND UP0, UPT, UR4, URZ, UPT ;  /* 0x000000ff0400728c */ /* 0x000fd2000bf05270 */
[----:B------:R-:W-:Y:S05]  /*06f0*/  BRA.U !UP0, `(.L_x_3) ;  /* 0x0000000108887547 */ /* 0x000fea000b800000 */
[----:B------:R-:W0:Y:S01]  /*0700*/  LDC.64 R14, c[0x0][0x3b0] ;  /* 0x0000ec00ff0e7b82 */ /* 0x000e220000000a00 */
[CC--:B------:R-:W-:Y:S02]  /*0710*/  IMAD R17, R9.reuse, R4.reuse, R7 ;  /* 0x0000000409117224 */ /* 0x0c0fe400078e0207 */
[----:B------:R-:W-:-:S05]  /*0720*/  IMAD R4, R9, R4, -R4 ;  /* 0x0000000409047224 */ /* 0x000fca00078e0a04 */
[----:B------:R-:W-:Y:S01]  /*0730*/  IADD3 R7, PT, PT, R7, R4, RZ ;  /* 0x0000000407077210 */ /* 0x000fe20007ffe0ff */
        /* <DEDUP_REMOVED lines=30> */
.L_x_3:
[----:B------:R-:W0:Y:S01]  /*0920*/  LDC.64 R14, c[0x0][0x3b0] ;  /* 0x0000ec00ff0e7b82 */ /* 0x000e220000000a00 */
[----:B------:R-:W-:-:S04]  /*0930*/  IMAD R17, R9, R4, R7 ;  /* 0x0000000409117224 */ /* 0x000fc800078e0207 */
[----:B0-----:R-:W-:-:S05]  /*0940*/  IMAD.WIDE R16, R17, 0x4, R14 ;  /* 0x0000000411107825 */ /* 0x001fca00078e020e */
[----:B------:R-:W2:Y:S01]  /*0950*/  LDG.E R21, desc[UR6][R16.64+0x4] ;  /* 0x0000040610157981 */ /* 0x000ea2000c1e1900 */
[----:B------:R-:W-:-:S03]  /*0960*/  IMAD.WIDE.U32 R14, R7, 0x4, R14 ;  /* 0x00000004070e7825 */ /* 0x000fc600078e000e */
        /* <DEDUP_REMOVED lines=27> */
.L_x_2:
        /* <DEDUP_REMOVED lines=40> */
.L_x_5:
        /* <DEDUP_REMOVED lines=32> */
.L_x_4:
[----:B------:R-:W0:Y:S02]  /*0fa0*/  LDC.64 R2, c[0x0][0x380] ;  /* 0x0000e000ff027b82 */ /* 0x000e240000000a00 */
[----:B0-----:R-:W-:-:S05]  /*0fb0*/  IMAD.WIDE R2, R0, 0x4, R2 ;  /* 0x0000000400027825 */ /* 0x001fca00078e0202 */
[----:B------:R-:W-:Y:S01]  /*0fc0*/  STG.E desc[UR6][R2.64], RZ ;  /* 0x000000ff02007986 */ /* 0x000fe2000c101906 */
[----:B------:R-:W-:Y:S05]  /*0fd0*/  EXIT ;  /* 0x000000000000794d */ /* 0x000fea0003800000 */
.L_x_6:
[----:B------:R-:W-:-:S00]  /*0fe0*/  BRA `(.L_x_6) ;  /* 0xfffffffc00fc7947 */ /* 0x000fc0000383ffff */
[----:B------:R-:W-:-:S00]  /*0ff0*/  NOP ;  /* 0x0000000000007918 */ /* 0x000fc00000000000 */
        /* <DEDUP_REMOVED lines=8> */
.L_x_63:


//--------------------- .text._ZN4rtlp22createRetinalMapKernelEiifffPfS0_ii --------------------------
	.section	.text._ZN4rtlp22createRetinalMapKernelEiifffPfS0_ii,"ax",@progbits
	.align	128
        .global         _ZN4rtlp22createRetinalMapKernelEiifffPfS0_ii
        .type           _ZN4rtlp22createRetinalMapKernelEiifffPfS0_ii,@function
        .size           _ZN4rtlp22createRetinalMapKernelEiifffPfS0_ii,(.L_x_60 - _ZN4rtlp22createRetinalMapKernelEiifffPfS0_ii)
        .other          _ZN4rtlp22createRetinalMapKernelEiifffPfS0_ii,@"STO_CUDA_ENTRY STV_DEFAULT"
_ZN4rtlp22createRetinalMapKernelEiifffPfS0_ii:
.text._ZN4rtlp22createRetinalMapKernelEiifffPfS0_ii:
        /* <DEDUP_REMOVED lines=13> */
[----:B------:R-:W0:Y:S01]  /*00d0*/  LDCU.64 UR4, c[0x0][0x380] ;  /* 0x00007000ff0477ac */ /* 0x000e220008000a00 */
[----:B------:R-:W-:Y:S01]  /*00e0*/  BSSY.RECONVERGENT B0, `(.L_x_7) ;  /* 0x0000012000007945 */ /* 0x000fe20003800200 */
[----:B0-----:R-:W-:Y:S02]  /*00f0*/  IADD3 R0, PT, PT, R5, -UR5, RZ ;  /* 0x8000000505007c10 */ /* 0x001fe4000fffe0ff */
[----:B------:R-:W-:Y:S02]  /*0100*/  IADD3 R12, PT, PT, R4, -UR4, RZ ;  /* 0x80000004040c7c10 */ /* 0x000fe4000fffe0ff */
[----:B------:R-:W-:Y:S02]  /*0110*/  I2FP.F32.S32 R0, R0 ;  /* 0x0000000000007245 */ /* 0x000fe40000201400 */
[----:B------:R-:W-:-:S03]  /*0120*/  I2FP.F32.S32 R3, R12 ;  /* 0x0000000c00037245 */ /* 0x000fc60000201400 */
[----:B------:R-:W-:-:S04]  /*0130*/  FMUL R2, R0, R0 ;  /* 0x0000000000027220 */ /* 0x000fc80000400000 */
[----:B------:R-:W-:-:S04]  /*0140*/  FFMA R2, R3, R3, R2 ;  /* 0x0000000303027223 */ /* 0x000fc80000000002 */
[----:B------:R0:W1:Y:S01]  /*0150*/  MUFU.RSQ R7, R2 ;  /* 0x0000000200077308 */ /* 0x0000620000001400 */
[----:B------:R-:W-:-:S04]  /*0160*/  IADD3 R6, PT, PT, R2, -0xd000000, RZ ;  /* 0xf300000002067810 */ /* 0x000fc80007ffe0ff */
[----:B------:R-:W-:-:S13]  /*0170*/  ISETP.GT.U32.AND P0, PT, R6, 0x727fffff, PT ;  /* 0x727fffff0600780c */ /* 0x000fda0003f04070 */
[----:B01----:R-:W-:Y:S05]  /*0180*/  @!P0 BRA `(.L_x_8) ;  /* 0x00000000000c8947 */ /* 0x003fea0003800000 */
[----:B------:R-:W-:-:S07]  /*0190*/  MOV R11, 0x1b0 ;  /* 0x000001b0000b7802 */ /* 0x000fce0000000f00 */
[----:B------:R-:W-:Y:S05]  /*01a0*/  CALL.REL.NOINC `($__internal_0_$__cuda_sm20_sqrt_rn_f32_slowpath) ;  /* 0x0000000800b47944 */ /* 0x000fea0003c00000 */
[----:B------:R-:W-:Y:S05]  /*01b0*/  BRA `(.L_x_9) ;  /* 0x0000000000107947 */ /* 0x000fea0003800000 */
.L_x_8:
[----:B------:R-:W-:Y:S01]  /*01c0*/  FMUL.FTZ R9, R2, R7 ;  /* 0x0000000702097220 */ /* 0x000fe20000410000 */
[----:B------:R-:W-:-:S03]  /*01d0*/  FMUL.FTZ R7, R7, 0.5 ;  /* 0x3f00000007077820 */ /* 0x000fc60000410000 */
[----:B------:R-:W-:-:S04]  /*01e0*/  FFMA R2, -R9, R9, R2 ;  /* 0x0000000909027223 */ /* 0x000fc80000000102 */
[----:B------:R-:W-:-:S07]  /*01f0*/  FFMA R2, R2, R7, R9 ;  /* 0x0000000702027223 */ /* 0x000fce0000000009 */
.L_x_9:
[----:B------:R-:W-:Y:S05]  /*0200*/  BSYNC.RECONVERGENT B0 ;  /* 0x0000000000007941 */ /* 0x000fea0003800200 */
.L_x_7:
[----:B------:R-:W-:Y:S01]  /*0210*/  ISETP.GE.AND P0, PT, R12, RZ, PT ;  /* 0x000000ff0c00720c */ /* 0x000fe20003f06270 */
[----:B------:R-:W-:-:S12]  /*0220*/  BSSY.RECONVERGENT B0, `(.L_x_10) ;  /* 0x0000044000007945 */ /* 0x000fd80003800200 */
[----:B------:R-:W-:Y:S05]  /*0230*/  @!P0 BRA `(.L_x_11) ;  /* 0x0000000000848947 */ /* 0x000fea0003800000 */
[----:B------:R-:W0:Y:S01]  /*0240*/  MUFU.RCP R6, R3 ;  /* 0x0000000300067308 */ /* 0x000e220000001000 */
[----:B------:R-:W-:Y:S07]  /*0250*/  BSSY.RECONVERGENT B1, `(.L_x_12) ;  /* 0x000000b000017945 */ /* 0x000fee0003800200 */
[----:B------:R-:W1:Y:S01]  /*0260*/  FCHK P0, R0, R3 ;  /* 0x0000000300007302 */ /* 0x000e620000000000 */
[----:B0-----:R-:W-:-:S04]  /*0270*/  FFMA R7, -R3, R6, 1 ;  /* 0x3f80000003077423 */ /* 0x001fc80000000106 */
[----:B------:R-:W-:-:S04]  /*0280*/  FFMA R7, R6, R7, R6 ;  /* 0x0000000706077223 */ /* 0x000fc80000000006 */
[----:B------:R-:W-:-:S04]  /*0290*/  FFMA R6, R0, R7, RZ ;  /* 0x0000000700067223 */ /* 0x000fc800000000ff */
[----:B------:R-:W-:-:S04]  /*02a0*/  FFMA R8, -R3, R6, R0 ;  /* 0x0000000603087223 */ /* 0x000fc80000000100 */
[----:B------:R-:W-:Y:S01]  /*02b0*/  FFMA R6, R7, R8, R6 ;  /* 0x0000000807067223 */ /* 0x000fe20000000006 */
[----:B-1----:R-:W-:Y:S06]  /*02c0*/  @!P0 BRA `(.L_x_13) ;  /* 0x00000000000c8947 */ /* 0x002fec0003800000 */
[----:B------:R-:W-:-:S07]  /*02d0*/  MOV R8, 0x2f0 ;  /* 0x000002f000087802 */ /* 0x000fce0000000f00 */
[----:B------:R-:W-:Y:S05]  /*02e0*/  CALL.REL.NOINC `($__internal_1_$__cuda_sm3x_div_rn_noftz_f32_slowpath) ;  /* 0x0000000800c07944 */ /* 0x000fea0003c00000 */
[----:B------:R-:W-:-:S07]  /*02f0*/  IMAD.MOV.U32 R6, RZ, RZ, R0 ;  /* 0x000000ffff067224 */ /* 0x000fce00078e0000 */
.L_x_13:
[----:B------:R-:W-:Y:S05]  /*0300*/  BSYNC.RECONVERGENT B1 ;  /* 0x0000000000017941 */ /* 0x000fea0003800200 */
.L_x_12:
[----:B------:R-:W0:Y:S01]  /*0310*/  MUFU.RCP R3, |R6| ;  /* 0x4000000600037308 */ /* 0x000e220000001000 */
[----:B------:R-:W-:Y:S01]  /*0320*/  FSETP.GT.AND P0, PT, |R6|, 1, PT ;  /* 0x3f8000000600780b */ /* 0x000fe20003f04200 */
[----:B------:R-:W-:Y:S01]  /*0330*/  HFMA2 R7, -RZ, RZ, 0.890625, -0.00056934356689453125 ;  /* 0x3b2090aaff077431 */ /* 0x000fe200000001ff */
[----:B------:R-:W-:Y:S02]  /*0340*/  MOV R8, 0x3f6ee581 ;  /* 0x3f6ee58100087802 */ /* 0x000fe40000000f00 */
[----:B0-----:R-:W-:-:S05]  /*0350*/  FSEL R3, R3, |R6|, P0 ;  /* 0x4000000603037208 */ /* 0x001fca0000000000 */
[----:B------:R-:W-:-:S04]  /*0360*/  FMUL R0, R3, R3 ;  /* 0x0000000303007220 */ /* 0x000fc80000400000 */
[----:B------:R-:W-:-:S04]  /*0370*/  FFMA R7, R0, R7, -0.014396979473531246185 ;  /* 0xbc6be14f00077423 */ /* 0x000fc80000000007 */
[----:B------:R-:W-:-:S04]  /*0380*/  FFMA R7, R0, R7, 0.039849750697612762451 ;  /* 0x3d23397e00077423 */ /* 0x000fc80000000007 */
[----:B------:R-:W-:-:S04]  /*0390*/  FFMA R7, R0, R7, -0.072529748082160949707 ;  /* 0xbd948a7a00077423 */ /* 0x000fc80000000007 */
[----:B------:R-:W-:-:S04]  /*03a0*/  FFMA R7, R0, R7, 0.10518480092287063599 ;  /* 0x3dd76b2100077423 */ /* 0x000fc80000000007 */
[----:B------:R-:W-:-:S04]  /*03b0*/  FFMA R7, R0, R7, -0.14171802997589111328 ;  /* 0xbe111e8800077423 */ /* 0x000fc80000000007 */
[----:B------:R-:W-:-:S04]  /*03c0*/  FFMA R7, R0, R7, 0.19988775253295898438 ;  /* 0x3e4caf6000077423 */ /* 0x000fc80000000007 */
[----:B------:R-:W-:-:S04]  /*03d0*/  FFMA R7, R0, R7, -0.33332940936088562012 ;  /* 0xbeaaaa2700077423 */ /* 0x000fc80000000007 */
[----:B------:R-:W-:-:S04]  /*03e0*/  FMUL R0, R0, R7 ;  /* 0x0000000700007220 */ /* 0x000fc80000400000 */
[----:B------:R-:W-:-:S04]  /*03f0*/  FFMA R3, R3, R0, R3 ;  /* 0x0000000003037223 */ /* 0x000fc80000000003 */
[----:B------:R-:W-:Y:S01]  /*0400*/  @P0 FFMA R3, R8, 1.6832555532455444336, -R3 ;  /* 0x3fd774eb08030823 */ /* 0x000fe20000000803 */
[----:B------:R-:W-:-:S04]  /*0410*/  FSETP.NAN.AND P0, PT, |R6|, |R6|, PT ;  /* 0x400000060600720b */ /* 0x000fc80003f08200 */
[----:B------:R-:W-:-:S04]  /*0420*/  LOP3.LUT R6, R3, 0x80000000, R6, 0xb8, !PT ;  /* 0x8000000003067812 */ /* 0x000fc800078eb806 */
[----:B------:R-:W-:Y:S01]  /*0430*/  FSEL R6, R6, R3, !P0 ;  /* 0x0000000306067208 */ /* 0x000fe20004000000 */
[----:B------:R-:W-:Y:S06]  /*0440*/  BRA `(.L_x_14) ;  /* 0x0000000000847947 */ /* 0x000fec0003800000 */
.L_x_11:
        /* <DEDUP_REMOVED lines=12> */
.L_x_16:
[----:B------:R-:W-:Y:S05]  /*0510*/  BSYNC.RECONVERGENT B1 ;  /* 0x0000000000017941 */ /* 0x000fea0003800200 */
.L_x_15:
        /* <DEDUP_REMOVED lines=18> */
[----:B------:R-:W-:-:S05]  /*0640*/  FSEL R6, R6, R3, !P0 ;  /* 0x0000000306067208 */ /* 0x000fca0004000000 */
[----:B------:R-:W-:-:S07]  /*0650*/  FADD R6, R6, 3.1415927410125732422 ;  /* 0x40490fdb06067421 */ /* 0x000fce0000000000 */
.L_x_14:
[----:B------:R-:W-:Y:S05]  /*0660*/  BSYNC.RECONVERGENT B0 ;  /* 0x0000000000007941 */ /* 0x000fea0003800200 */
.L_x_10:
[----:B------:R-:W0:Y:S01]  /*0670*/  LDC R9, c[0x0][0x390] ;  /* 0x0000e400ff097b82 */ /* 0x000e220000000800 */
[----:B------:R-:W1:Y:S01]  /*0680*/  FRND.FLOOR R0, R2 ;  /* 0x0000000200007307 */ /* 0x000e620000205000 */
[----:B------:R-:W-:Y:S01]  /*0690*/  FSETP.GEU.AND P1, PT, R6, RZ, PT ;  /* 0x000000ff0600720b */ /* 0x000fe20003f2e000 */
[----:B------:R-:W-:-:S12]  /*06a0*/  BSSY.RECONVERGENT B0, `(.L_x_17) ;  /* 0x000000f000007945 */ /* 0x000fd80003800200 */
[----:B------:R-:W-:Y:S01]  /*06b0*/  @!P1 FADD R6, R6, 6.2831854820251464844 ;  /* 0x40c90fdb06069421 */ /* 0x000fe20000000000 */
[----:B0-----:R-:W0:Y:S08]  /*06c0*/  MUFU.RCP R3, R9 ;  /* 0x0000000900037308 */ /* 0x001e300000001000 */
[----:B-1----:R-:W1:Y:S01]  /*06d0*/  FCHK P0, R0, R9 ;  /* 0x0000000900007302 */ /* 0x002e620000000000 */
[----:B0-----:R-:W-:-:S04]  /*06e0*/  FFMA R8, R3, -R9, 1 ;  /* 0x3f80000003087423 */ /* 0x001fc80000000809 */
[----:B------:R-:W-:-:S04]  /*06f0*/  FFMA R3, R3, R8, R3 ;  /* 0x0000000803037223 */ /* 0x000fc80000000003 */
[----:B------:R-:W-:-:S04]  /*0700*/  FFMA R7, R0, R3, RZ ;  /* 0x0000000300077223 */ /* 0x000fc800000000ff */
[----:B------:R-:W-:-:S04]  /*0710*/  FFMA R8, R7, -R9, R0 ;  /* 0x8000000907087223 */ /* 0x000fc80000000000 */
[----:B------:R-:W-:Y:S01]  /*0720*/  FFMA R3, R3, R8, R7 ;  /* 0x0000000803037223 */ /* 0x000fe20000000007 */
[----:B-1----:R-:W-:Y:S06]  /*0730*/  @!P0 BRA `(.L_x_18) ;  /* 0x0000000000148947 */ /* 0x002fec0003800000 */
[----:B------:R-:W0:Y:S01]  /*0740*/  LDCU UR4, c[0x0][0x390] ;  /* 0x00007200ff0477ac */ /* 0x000e220008000800 */
[----:B------:R-:W-:Y:S02]  /*0750*/  MOV R8, 0x780 ;  /* 0x0000078000087802 */ /* 0x000fe40000000f00 */
[----:B0-----:R-:W-:-:S07]  /*0760*/  MOV R3, UR4 ;  /* 0x0000000400037c02 */ /* 0x001fce0008000f00 */
[----:B------:R-:W-:Y:S05]  /*0770*/  CALL.REL.NOINC `($__internal_1_$__cuda_sm3x_div_rn_noftz_f32_slowpath) ;  /* 0x00000004009c7944 */ /* 0x000fea0003c00000 */
[----:B------:R-:W-:-:S07]  /*0780*/  IMAD.MOV.U32 R3, RZ, RZ, R0 ;  /* 0x000000ffff037224 */ /* 0x000fce00078e0000 */
.L_x_18:
[----:B------:R-:W-:Y:S05]  /*0790*/  BSYNC.RECONVERGENT B0 ;  /* 0x0000000000007941 */ /* 0x000fea0003800200 */
.L_x_17:
[----:B------:R-:W0:Y:S01]  /*07a0*/  LDC R2, c[0x0][0x388] ;  /* 0x0000e200ff027b82 */ /* 0x000e220000000800 */
[----:B------:R-:W-:Y:S01]  /*07b0*/  MOV R0, R3 ;  /* 0x0000000300007202 */ /* 0x000fe20000000f00 */
[----:B------:R-:W-:Y:S01]  /*07c0*/  IMAD.MOV.U32 R8, RZ, RZ, 0x3e055027 ;  /* 0x3e055027ff087424 */ /* 0x000fe200078e00ff */
[----:B------:R-:W1:Y:S01]  /*07d0*/  LDCU.64 UR4, c[0x0][0x358] ;  /* 0x00006b00ff0477ac */ /* 0x000e620008000a00 */
[----:B------:R-:W-:Y:S01]  /*07e0*/  BSSY.RECONVERGENT B0, `(.L_x_19) ;  /* 0x000003e000007945 */ /* 0x000fe20003800200 */
[----:B------:R-:W-:-:S13]  /*07f0*/  FSETP.GEU.AND P0, PT, R0, 1.175494350822287508e-38, PT ;  /* 0x008000000000780b */ /* 0x000fda0003f0e000 */
[----:B------:R-:W-:Y:S01]  /*0800*/  @!P0 FMUL R0, R0, 8388608 ;  /* 0x4b00000000008820 */ /* 0x000fe20000400000 */
[----:B0-----:R-:W-:-:S13]  /*0810*/  FSETP.GEU.AND P1, PT, R2, 1.175494350822287508e-38, PT ;  /* 0x008000000200780b */ /* 0x001fda0003f2e000 */
[----:B------:R-:W-:-:S05]  /*0820*/  @!P1 FMUL R2, R2, 8388608 ;  /* 0x4b00000002029820 */ /* 0x000fca0000400000 */
[----:B------:R-:W-:-:S04]  /*0830*/  IADD3 R7, PT, PT, R2, -0x3f2aaaab, RZ ;  /* 0xc0d5555502077810 */ /* 0x000fc80007ffe0ff */
[----:B------:R-:W-:Y:S02]  /*0840*/  LOP3.LUT R11, R7, 0xff800000, RZ, 0xc0, !PT ;  /* 0xff800000070b7812 */ /* 0x000fe400078ec0ff */
[----:B------:R-:W-:Y:S02]  /*0850*/  IADD3 R7, PT, PT, R0, -0x3f2aaaab, RZ ;  /* 0xc0d5555500077810 */ /* 0x000fe40007ffe0ff */
[-C--:B------:R-:W-:Y:S02]  /*0860*/  IADD3 R3, PT, PT, R2, -R11.reuse, RZ ;  /* 0x8000000b02037210 */ /* 0x080fe40007ffe0ff */
[----:B------:R-:W-:Y:S02]  /*0870*/  LOP3.LUT R7, R7, 0xff800000, RZ, 0xc0, !PT ;  /* 0xff80000007077812 */ /* 0x000fe400078ec0ff */
[----:B------:R-:W-:Y:S01]  /*0880*/  I2FP.F32.S32 R10, R11 ;  /* 0x0000000b000a7245 */ /* 0x000fe20000201400 */
[----:B------:R-:W-:Y:S01]  /*0890*/  FADD R12, R3, -1 ;  /* 0xbf800000030c7421 */ /* 0x000fe20000000000 */
[----:B------:R-:W-:-:S03]  /*08a0*/  MOV R11, 0x7f800000 ;  /* 0x7f800000000b7802 */ /* 0x000fc60000000f00 */
[----:B------:R-:W-:-:S04]  /*08b0*/  FFMA R3, R12, -R8, 0.14084610342979431152 ;  /* 0x3e1039f60c037423 */ /* 0x000fc80000000808 */
[----:B------:R-:W-:-:S04]  /*08c0*/  FFMA R3, R12, R3, -0.12148627638816833496 ;  /* 0xbdf8cdcc0c037423 */ /* 0x000fc80000000003 */
[----:B------:R-:W-:-:S04]  /*08d0*/  FFMA R3, R12, R3, 0.13980610668659210205 ;  /* 0x3e0f29550c037423 */ /* 0x000fc80000000003 */
[----:B------:R-:W-:Y:S01]  /*08e0*/  FFMA R9, R12, R3, -0.16684235632419586182 ;  /* 0xbe2ad8b90c097423 */ /* 0x000fe20000000003 */
[-C--:B------:R-:W-:Y:S02]  /*08f0*/  IADD3 R3, PT, PT, R0, -R7.reuse, RZ ;  /* 0x8000000700037210 */ /* 0x080fe40007ffe0ff */
[----:B------:R-:W-:Y:S01]  /*0900*/  I2FP.F32.S32 R7, R7 ;  /* 0x0000000700077245 */ /* 0x000fe20000201400 */
[C---:B------:R-:W-:Y:S02]  /*0910*/  FFMA R9, R12.reuse, R9, 0.20012299716472625732 ;  /* 0x3e4ced0b0c097423 */ /* 0x040fe40000000009 */
[----:B------:R-:W-:Y:S02]  /*0920*/  FADD R3, R3, -1 ;  /* 0xbf80000003037421 */ /* 0x000fe40000000000 */
[----:B------:R-:W-:Y:S02]  /*0930*/  FFMA R9, R12, R9, -0.24999669194221496582 ;  /* 0xbe7fff220c097423 */ /* 0x000fe40000000009 */
[----:B------:R-:W-:-:S02]  /*0940*/  FFMA R8, R3, -R8, 0.14084610342979431152 ;  /* 0x3e1039f603087423 */ /* 0x000fc40000000808 */
[----:B------:R-:W-:Y:S01]  /*0950*/  FFMA R13, R12, R9, 0.33333182334899902344 ;  /* 0x3eaaaa780c0d7423 */ /* 0x000fe20000000009 */
[----:B------:R-:W-:Y:S01]  /*0960*/  FSEL R9, RZ, -23, P1 ;  /* 0xc1b80000ff097808 */ /* 0x000fe20000800000 */
[C---:B------:R-:W-:Y:S01]  /*0970*/  FFMA R8, R3.reuse, R8, -0.12148627638816833496 ;  /* 0xbdf8cdcc03087423 */ /* 0x040fe20000000008 */
[----:B------:R-:W-:Y:S01]  /*0980*/  ISETP.GT.U32.AND P1, PT, R2, 0x7f7fffff, PT ;  /* 0x7f7fffff0200780c */ /* 0x000fe20003f24070 */
[----:B------:R-:W-:Y:S02]  /*0990*/  FFMA R13, R12, R13, -0.5 ;  /* 0xbf0000000c0d7423 */ /* 0x000fe4000000000d */
[C---:B------:R-:W-:Y:S01]  /*09a0*/  FFMA R8, R3.reuse, R8, 0.13980610668659210205 ;  /* 0x3e0f295503087423 */ /* 0x040fe20000000008 */
[----:B------:R-:W-:Y:S01]  /*09b0*/  FFMA R9, R10, 1.1920928955078125e-07, R9 ;  /* 0x340000000a097823 */ /* 0x000fe20000000009 */
[----:B------:R-:W-:Y:S02]  /*09c0*/  FMUL R13, R12, R13 ;  /* 0x0000000d0c0d7220 */ /* 0x000fe40000400000 */
[----:B------:R-:W-:-:S02]  /*09d0*/  FFMA R8, R3, R8, -0.16684235632419586182 ;  /* 0xbe2ad8b903087423 */ /* 0x000fc40000000008 */
[----:B------:R-:W-:Y:S02]  /*09e0*/  FFMA R12, R12, R13, R12 ;  /* 0x0000000d0c0c7223 */ /* 0x000fe4000000000c */
[----:B------:R-:W-:Y:S02]  /*09f0*/  FFMA R8, R3, R8, 0.20012299716472625732 ;  /* 0x3e4ced0b03087423 */ /* 0x000fe40000000008 */
[----:B------:R-:W-:Y:S01]  /*0a00*/  FFMA R9, R9, 0.69314718246459960938, R12 ;  /* 0x3f31721809097823 */ /* 0x000fe2000000000c */
[C---:B------:R-:W-:Y:S01]  /*0a10*/  @P1 FFMA R9, R2.reuse, R11, +INF ;  /* 0x7f80000002091423 */ /* 0x040fe2000000000b */
[C---:B------:R-:W-:Y:S01]  /*0a20*/  FFMA R8, R3.reuse, R8, -0.24999669194221496582 ;  /* 0xbe7fff2203087423 */ /* 0x040fe20000000008 */
[----:B------:R-:W-:Y:S02]  /*0a30*/  FSETP.NEU.AND P1, PT, R2, RZ, PT ;  /* 0x000000ff0200720b */ /* 0x000fe40003f2d000 */
[----:B------:R-:W-:Y:S01]  /*0a40*/  FSEL R2, RZ, -23, P0 ;  /* 0xc1b80000ff027808 */ /* 0x000fe20000000000 */
[----:B------:R-:W-:Y:S01]  /*0a50*/  FFMA R8, R3, R8, 0.33333182334899902344 ;  /* 0x3eaaaa7803087423 */ /* 0x000fe20000000008 */
[----:B------:R-:W-:-:S02]  /*0a60*/  ISETP.GT.U32.AND P0, PT, R0, 0x7f7fffff, PT ;  /* 0x7f7fffff0000780c */ /* 0x000fc40003f04070 */
[----:B------:R-:W-:Y:S01]  /*0a70*/  FSEL R9, R9, -INF , P1 ;  /* 0xff80000009097808 */ /* 0x000fe20000800000 */
[----:B------:R-:W-:Y:S01]  /*0a80*/  FFMA R8, R3, R8, -0.5 ;  /* 0xbf00000003087423 */ /* 0x000fe20000000008 */
[----:B------:R-:W-:Y:S02]  /*0a90*/  FFMA R2, R7, 1.1920928955078125e-07, R2 ;  /* 0x3400000007027823 */ /* 0x000fe40000000002 */
[----:B------:R-:W0:Y:S01]  /*0aa0*/  MUFU.RCP R10, R9 ;  /* 0x00000009000a7308 */ /* 0x000e220000001000 */
[----:B------:R-:W-:-:S04]  /*0ab0*/  FMUL R8, R3, R8 ;  /* 0x0000000803087220 */ /* 0x000fc80000400000 */
[----:B------:R-:W-:-:S04]  /*0ac0*/  FFMA R3, R3, R8, R3 ;  /* 0x0000000803037223 */ /* 0x000fc80000000003 */
[----:B------:R-:W-:Y:S01]  /*0ad0*/  FFMA R2, R2, 0.69314718246459960938, R3 ;  /* 0x3f31721802027823 */ /* 0x000fe20000000003 */
[C---:B------:R-:W-:Y:S01]  /*0ae0*/  @P0 FFMA R2, R0.reuse, R11, +INF ;  /* 0x7f80000000020423 */ /* 0x040fe2000000000b */
[----:B------:R-:W-:-:S04]  /*0af0*/  FSETP.NEU.AND P0, PT, R0, RZ, PT ;  /* 0x000000ff0000720b */ /* 0x000fc80003f0d000 */
[----:B------:R-:W-:Y:S01]  /*0b00*/  FSEL R0, R2, -INF , P0 ;  /* 0xff80000002007808 */ /* 0x000fe20000000000 */
[----:B0-----:R-:W-:-:S04]  /*0b10*/  FFMA R3, -R9, R10, 1 ;  /* 0x3f80000009037423 */ /* 0x001fc8000000010a */
[----:B------:R-:W-:-:S03]  /*0b20*/  FFMA R3, R10, R3, R10 ;  /* 0x000000030a037223 */ /* 0x000fc6000000000a */
[----:B------:R-:W0:Y:S01]  /*0b30*/  FCHK P0, R0, R9 ;  /* 0x0000000900007302 */ /* 0x000e220000000000 */
[----:B------:R-:W-:-:S04]  /*0b40*/  FFMA R2, R0, R3, RZ ;  /* 0x0000000300027223 */ /* 0x000fc800000000ff */
[----:B------:R-:W-:-:S04]  /*0b50*/  FFMA R7, -R9, R2, R0 ;  /* 0x0000000209077223 */ /* 0x000fc80000000100 */
[----:B------:R-:W-:Y:S01]  /*0b60*/  FFMA R7, R3, R7, R2 ;  /* 0x0000000703077223 */ /* 0x000fe20000000002 */
[----:B01----:R-:W-:Y:S06]  /*0b70*/  @!P0 BRA `(.L_x_20) ;  /* 0x0000000000108947 */ /* 0x003fec0003800000 */
[----:B------:R-:W-:Y:S01]  /*0b80*/  IMAD.MOV.U32 R3, RZ, RZ, R9 ;  /* 0x000000ffff037224 */ /* 0x000fe200078e0009 */
[----:B------:R-:W-:-:S07]  /*0b90*/  MOV R8, 0xbb0 ;  /* 0x00000bb000087802 */ /* 0x000fce0000000f00 */
[----:B------:R-:W-:Y:S05]  /*0ba0*/  CALL.REL.NOINC `($__internal_1_$__cuda_sm3x_div_rn_noftz_f32_slowpath) ;  /* 0x0000000000907944 */ /* 0x000fea0003c00000 */
[----:B------:R-:W-:-:S07]  /*0bb0*/  MOV R7, R0 ;  /* 0x0000000000077202 */ /* 0x000fce0000000f00 */
.L_x_20:
[----:B------:R-:W-:Y:S05]  /*0bc0*/  BSYNC.RECONVERGENT B0 ;  /* 0x0000000000007941 */ /* 0x000fea0003800200 */
.L_x_19:
[----:B------:R-:W0:Y:S01]  /*0bd0*/  LDC.64 R2, c[0x0][0x398] ;  /* 0x0000e600ff027b82 */ /* 0x000e220000000a00 */
[----:B------:R-:W1:Y:S01]  /*0be0*/  LDCU UR7, c[0x0][0x3a8] ;  /* 0x00007500ff0777ac */ /* 0x000e620008000800 */
[----:B------:R-:W2:Y:S06]  /*0bf0*/  LDCU UR6, c[0x0][0x38c] ;  /* 0x00007180ff0677ac */ /* 0x000eac0008000800 */
[----:B------:R-:W3:Y:S01]  /*0c00*/  LDC.64 R8, c[0x0][0x3a0] ;  /* 0x0000e800ff087b82 */ /* 0x000ee20000000a00 */
[----:B-1----:R-:W-:Y:S02]  /*0c10*/  IMAD R5, R5, UR7, R4 ;  /* 0x0000000705057c24 */ /* 0x002fe4000f8e0204 */
[----:B--2---:R-:W-:-:S02]  /*0c20*/  FMUL R11, R6, UR6 ;  /* 0x00000006060b7c20 */ /* 0x004fc40008400000 */
[----:B0-----:R-:W-:-:S05]  /*0c30*/  IMAD.WIDE R2, R5, 0x4, R2 ;  /* 0x0000000405027825 */ /* 0x001fca00078e0202 */
[----:B------:R-:W-:Y:S01]  /*0c40*/  STG.E desc[UR4][R2.64], R7 ;  /* 0x0000000702007986 */ /* 0x000fe2000c101904 */
[----:B---3--:R-:W-:-:S05]  /*0c50*/  IMAD.WIDE R4, R5, 0x4, R8 ;  /* 0x0000000405047825 */ /* 0x008fca00078e0208 */
[----:B------:R-:W-:Y:S01]  /*0c60*/  STG.E desc[UR4][R4.64], R11 ;  /* 0x0000000b04007986 */ /* 0x000fe2000c101904 */
[----:B------:R-:W-:Y:S05]  /*0c70*/  EXIT ;  /* 0x000000000000794d */ /* 0x000fea0003800000 */
        .weak           $__internal_0_$__cuda_sm20_sqrt_rn_f32_slowpath
        .type           $__internal_0_$__cuda_sm20_sqrt_rn_f32_slowpath,@function
        .size           $__internal_0_$__cuda_sm20_sqrt_rn_f32_slowpath,($__internal_1_$__cuda_sm3x_div_rn_noftz_f32_slowpath - $__internal_0_$__cuda_sm20_sqrt_rn_f32_slowpath)
$__internal_0_$__cuda_sm20_sqrt_rn_f32_slowpath:
[----:B------:R-:W-:-:S13]  /*0c80*/  LOP3.LUT P0, RZ, R2, 0x7fffffff, RZ, 0xc0, !PT ;  /* 0x7fffffff02ff7812 */ /* 0x000fda000780c0ff */
[----:B------:R-:W-:Y:S01]  /*0c90*/  @!P0 MOV R6, R2 ;  /* 0x0000000200068202 */ /* 0x000fe20000000f00 */
[----:B------:R-:W-:Y:S06]  /*0ca0*/  @!P0 BRA `(.L_x_21) ;  /* 0x0000000000408947 */ /* 0x000fec0003800000 */
[----:B------:R-:W-:-:S13]  /*0cb0*/  FSETP.GEU.FTZ.AND P0, PT, R2, RZ, PT ;  /* 0x000000ff0200720b */ /* 0x000fda0003f1e000 */
[----:B------:R-:W-:Y:S01]  /*0cc0*/  @!P0 MOV R6, 0x7fffffff ;  /* 0x7fffffff00068802 */ /* 0x000fe20000000f00 */
[----:B------:R-:W-:Y:S06]  /*0cd0*/  @!P0 BRA `(.L_x_21) ;  /* 0x0000000000348947 */ /* 0x000fec0003800000 */
[----:B------:R-:W-:-:S13]  /*0ce0*/  FSETP.GTU.FTZ.AND P0, PT, |R2|, +INF , PT ;  /* 0x7f8000000200780b */ /* 0x000fda0003f1c200 */
[----:B------:R-:W-:Y:S01]  /*0cf0*/  @P0 FADD.FTZ R6, R2, 1 ;  /* 0x3f80000002060421 */ /* 0x000fe20000010000 */
[----:B------:R-:W-:Y:S06]  /*0d00*/  @P0 BRA `(.L_x_21) ;  /* 0x0000000000280947 */ /* 0x000fec0003800000 */
[----:B------:R-:W-:-:S13]  /*0d10*/  FSETP.NEU.FTZ.AND P0, PT, |R2|, +INF , PT ;  /* 0x7f8000000200780b */ /* 0x000fda0003f1d200 */
[----:B------:R-:W-:-:S04]  /*0d20*/  @P0 FFMA R7, R2, 1.84467440737095516160e+19, RZ ;  /* 0x5f80000002070823 */ /* 0x000fc800000000ff */
[----:B------:R-:W0:Y:S02]  /*0d30*/  @P0 MUFU.RSQ R6, R7 ;  /* 0x0000000700060308 */ /* 0x000e240000001400 */
[----:B0-----:R-:W-:Y:S01]  /*0d40*/  @P0 FMUL.FTZ R8, R7, R6 ;  /* 0x0000000607080220 */ /* 0x001fe20000410000 */
[----:B------:R-:W-:Y:S01]  /*0d50*/  @P0 FMUL.FTZ R10, R6, 0.5 ;  /* 0x3f000000060a0820 */ /* 0x000fe20000410000 */
[----:B------:R-:W-:Y:S02]  /*0d60*/  @!P0 IMAD.MOV.U32 R6, RZ, RZ, R2 ;  /* 0x000000ffff068224 */ /* 0x000fe400078e0002 */
[----:B------:R-:W-:-:S04]  /*0d70*/  @P0 FADD.FTZ R9, -R8, -RZ ;  /* 0x800000ff08090221 */ /* 0x000fc80000010100 */
[----:B------:R-:W-:-:S04]  /*0d80*/  @P0 FFMA R9, R8, R9, R7 ;  /* 0x0000000908090223 */ /* 0x000fc80000000007 */
[----:B------:R-:W-:-:S04]  /*0d90*/  @P0 FFMA R9, R9, R10, R8 ;  /* 0x0000000a09090223 */ /* 0x000fc80000000008 */
[----:B------:R-:W-:-:S07]  /*0da0*/  @P0 FMUL.FTZ R6, R9, 2.3283064365386962891e-10 ;  /* 0x2f80000009060820 */ /* 0x000fce0000410000 */
.L_x_21:
[----:B------:R-:W-:Y:S01]  /*0db0*/  HFMA2 R7, -RZ, RZ, 0, 0 ;  /* 0x00000000ff077431 */ /* 0x000fe200000001ff */
[----:B------:R-:W-:Y:S02]  /*0dc0*/  MOV R2, R6 ;  /* 0x0000000600027202 */ /* 0x000fe40000000f00 */
[----:B------:R-:W-:-:S04]  /*0dd0*/  MOV R6, R11 ;  /* 0x0000000b00067202 */ /* 0x000fc80000000f00 */
[----:B------:R-:W-:Y:S05]  /*0de0*/  RET.REL.NODEC R6 `(_ZN4rtlp22createRetinalMapKernelEiifffPfS0_ii) ;  /* 0xfffffff006847950 */ /* 0x000fea0003c3ffff */
        .weak           $__internal_1_$__cuda_sm3x_div_rn_noftz_f32_slowpath
        .type           $__internal_1_$__cuda_sm3x_div_rn_noftz_f32_slowpath,@function
        .size           $__internal_1_$__cuda_sm3x_div_rn_noftz_f32_slowpath,(.L_x_60 - $__internal_1_$__cuda_sm3x_div_rn_noftz_f32_slowpath)
$__internal_1_$__cuda_sm3x_div_rn_noftz_f32_slowpath:
[----:B------:R-:W-:Y:S01]  /*0df0*/  SHF.R.U32.HI R9, RZ, 0x17, R3 ;  /* 0x00000017ff097819 */ /* 0x000fe20000011603 */
[----:B------:R-:W-:Y:S01]  /*0e00*/  BSSY.RECONVERGENT B2, `(.L_x_22) ;  /* 0x0000062000027945 */ /* 0x000fe20003800200 */
[----:B------:R-:W-:Y:S02]  /*0e10*/  SHF.R.U32.HI R7, RZ, 0x17, R0 ;  /* 0x00000017ff077819 */ /* 0x000fe40000011600 */
[----:B------:R-:W-:Y:S02]  /*0e20*/  LOP3.LUT R14, R9, 0xff, RZ, 0xc0, !PT ;  /* 0x000000ff090e7812 */ /* 0x000fe400078ec0ff */
[----:B------:R-:W-:-:S03]  /*0e30*/  LOP3.LUT R12, R7, 0xff, RZ, 0xc0, !PT ;  /* 0x000000ff070c7812 */ /* 0x000fc600078ec0ff */
[----:B------:R-:W-:Y:S01]  /*0e40*/  VIADD R10, R14, 0xffffffff ;  /* 0xffffffff0e0a7836 */ /* 0x000fe20000000000 */
[----:B------:R-:W-:-:S04]  /*0e50*/  IADD3 R9, PT, PT, R12, -0x1, RZ ;  /* 0xffffffff0c097810 */ /* 0x000fc80007ffe0ff */
[----:B------:R-:W-:-:S04]  /*0e60*/  ISETP.GT.U32.AND P0, PT, R10, 0xfd, PT ;  /* 0x000000fd0a00780c */ /* 0x000fc80003f04070 */
[----:B------:R-:W-:-:S13]  /*0e70*/  ISETP.GT.U32.OR P0, PT, R9, 0xfd, P0 ;  /* 0x000000fd0900780c */ /* 0x000fda0000704470 */
[----:B------:R-:W-:Y:S01]  /*0e80*/  @!P0 MOV R7, RZ ;  /* 0x000000ff00078202 */ /* 0x000fe20000000f00 */
[----:B------:R-:W-:Y:S06]  /*0e90*/  @!P0 BRA `(.L_x_23) ;  /* 0x00000000005c8947 */ /* 0x000fec0003800000 */
[----:B------:R-:W-:Y:S02]  /*0ea0*/  FSETP.GTU.FTZ.AND P0, PT, |R0|, +INF , PT ;  /* 0x7f8000000000780b */ /* 0x000fe40003f1c200 */
[----:B------:R-:W-:-:S04]  /*0eb0*/  FSETP.GTU.FTZ.AND P1, PT, |R3|, +INF , PT ;  /* 0x7f8000000300780b */ /* 0x000fc80003f3c200 */
[----:B------:R-:W-:-:S13]  /*0ec0*/  PLOP3.LUT P0, PT, P0, P1, PT, 0xf8, 0x8f ;  /* 0x00000000008f781c */ /* 0x000fda0000703f70 */
[----:B------:R-:W-:Y:S05]  /*0ed0*/  @P0 BRA `(.L_x_24) ;  /* 0x00000004004c0947 */ /* 0x000fea0003800000 */
[----:B------:R-:W-:-:S13]  /*0ee0*/  LOP3.LUT P0, RZ, R3, 0x7fffffff, R0, 0xc8, !PT ;  /* 0x7fffffff03ff7812 */ /* 0x000fda000780c800 */
[----:B------:R-:W-:Y:S05]  /*0ef0*/  @!P0 BRA `(.L_x_25) ;  /* 0x00000004003c8947 */ /* 0x000fea0003800000 */
[C---:B------:R-:W-:Y:S02]  /*0f00*/  FSETP.NEU.FTZ.AND P2, PT, |R0|.reuse, +INF , PT ;  /* 0x7f8000000000780b */ /* 0x040fe40003f5d200 */
[----:B------:R-:W-:Y:S02]  /*0f10*/  FSETP.NEU.FTZ.AND P1, PT, |R3|, +INF , PT ;  /* 0x7f8000000300780b */ /* 0x000fe40003f3d200 */
[----:B------:R-:W-:-:S11]  /*0f20*/  FSETP.NEU.FTZ.AND P0, PT, |R0|, +INF , PT ;  /* 0x7f8000000000780b */ /* 0x000fd60003f1d200 */
[----:B------:R-:W-:Y:S05]  /*0f30*/  @!P1 BRA !P2, `(.L_x_25) ;  /* 0x00000004002c9947 */ /* 0x000fea0005000000 */
[----:B------:R-:W-:-:S04]  /*0f40*/  LOP3.LUT P2, RZ, R0, 0x7fffffff, RZ, 0xc0, !PT ;  /* 0x7fffffff00ff7812 */ /* 0x000fc8000784c0ff */
[----:B------:R-:W-:-:S13]  /*0f50*/  PLOP3.LUT P1, PT, P1, P2, PT, 0x2f, 0xf2 ;  /* 0x0000000000f2781c */ /* 0x000fda0000f24577 */
[----:B------:R-:W-:Y:S05]  /*0f60*/  @P1 BRA `(.L_x_26) ;  /* 0x0000000400181947 */ /* 0x000fea0003800000 */
[----:B------:R-:W-:-:S04]  /*0f70*/  LOP3.LUT P1, RZ, R3, 0x7fffffff, RZ, 0xc0, !PT ;  /* 0x7fffffff03ff7812 */ /* 0x000fc8000782c0ff */
[----:B------:R-:W-:-:S13]  /*0f80*/  PLOP3.LUT P0, PT, P0, P1, PT, 0x2f, 0xf2 ;  /* 0x0000000000f2781c */ /* 0x000fda0000702577 */
[----:B------:R-:W-:Y:S05]  /*0f90*/  @P0 BRA `(.L_x_27) ;  /* 0x0000000400000947 */ /* 0x000fea0003800000 */
[----:B------:R-:W-:Y:S02]  /*0fa0*/  ISETP.GE.AND P0, PT, R9, RZ, PT ;  /* 0x000000ff0900720c */ /* 0x000fe40003f06270 */
[----:B------:R-:W-:-:S11]  /*0fb0*/  ISETP.GE.AND P1, PT, R10, RZ, PT ;  /* 0x000000ff0a00720c */ /* 0x000fd60003f26270 */
[----:B------:R-:W-:Y:S01]  /*0fc0*/  @P0 MOV R7, RZ ;  /* 0x000000ff00070202 */ /* 0x000fe20000000f00 */
[----:B------:R-:W-:Y:S02]  /*0fd0*/  @!P0 IMAD.MOV.U32 R7, RZ, RZ, -0x40 ;  /* 0xffffffc0ff078424 */ /* 0x000fe400078e00ff */
[----:B------:R-:W-:Y:S01]  /*0fe0*/  @!P0 FFMA R0, R0, 1.84467440737095516160e+19, RZ ;  /* 0x5f80000000008823 */ /* 0x000fe200000000ff */
[----:B------:R-:W-:Y:S02]  /*0ff0*/  @!P1 FFMA R3, R3, 1.84467440737095516160e+19, RZ ;  /* 0x5f80000003039823 */ /* 0x000fe400000000ff */
[----:B------:R-:W-:-:S07]  /*1000*/  @!P1 IADD3 R7, PT, PT, R7, 0x40, RZ ;  /* 0x0000004007079810 */ /* 0x000fce0007ffe0ff */
.L_x_23:
[----:B------:R-:W-:Y:S01]  /*1010*/  LEA R10, R14, 0xc0800000, 0x17 ;  /* 0xc08000000e0a7811 */ /* 0x000fe200078eb8ff */
[----:B------:R-:W-:Y:S03]  /*1020*/  BSSY.RECONVERGENT B3, `(.L_x_28) ;  /* 0x0000036000037945 */ /* 0x000fe60003800200 */
[----:B------:R-:W-:Y:S02]  /*1030*/  IADD3 R10, PT, PT, -R10, R3, RZ ;  /* 0x000000030a0a7210 */ /* 0x000fe40007ffe1ff */
[----:B------:R-:W-:Y:S02]  /*1040*/  IADD3 R3, PT, PT, R12, -0x7f, RZ ;  /* 0xffffff810c037810 */ /* 0x000fe40007ffe0ff */
[----:B------:R0:W1:Y:S01]  /*1050*/  MUFU.RCP R9, R10 ;  /* 0x0000000a00097308 */ /* 0x0000620000001000 */
[----:B------:R-:W-:Y:S02]  /*1060*/  FADD.FTZ R11, -R10, -RZ ;  /* 0x800000ff0a0b7221 */ /* 0x000fe40000010100 */
[C---:B------:R-:W-:Y:S01]  /*1070*/  IMAD R0, R3.reuse, -0x800000, R0 ;  /* 0xff80000003007824 */ /* 0x040fe200078e0200 */
[----:B0-----:R-:W-:-:S05]  /*1080*/  IADD3 R10, PT, PT, R3, 0x7f, -R14 ;  /* 0x0000007f030a7810 */ /* 0x001fca0007ffe80e */
[----:B------:R-:W-:Y:S02]  /*1090*/  IMAD.IADD R10, R10, 0x1, R7 ;  /* 0x000000010a0a7824 */ /* 0x000fe400078e0207 */
[----:B-1----:R-:W-:-:S04]  /*10a0*/  FFMA R12, R9, R11, 1 ;  /* 0x3f800000090c7423 */ /* 0x002fc8000000000b */
[----:B------:R-:W-:-:S04]  /*10b0*/  FFMA R16, R9, R12, R9 ;  /* 0x0000000c09107223 */ /* 0x000fc80000000009 */
[----:B------:R-:W-:-:S04]  /*10c0*/  FFMA R9, R0, R16, RZ ;  /* 0x0000001000097223 */ /* 0x000fc800000000ff */
[----:B------:R-:W-:-:S04]  /*10d0*/  FFMA R12, R11, R9, R0 ;  /* 0x000000090b0c7223 */ /* 0x000fc80000000000 */
[----:B------:R-:W-:-:S04]  /*10e0*/  FFMA R9, R16, R12, R9 ;  /* 0x0000000c10097223 */ /* 0x000fc80000000009 */
[----:B------:R-:W-:-:S04]  /*10f0*/  FFMA R12, R11, R9, R0 ;  /* 0x000000090b0c7223 */ /* 0x000fc80000000000 */
[----:B------:R-:W-:-:S05]  /*1100*/  FFMA R0, R16, R12, R9 ;  /* 0x0000000c10007223 */ /* 0x000fca0000000009 */
[----:B------:R-:W-:-:S04]  /*1110*/  SHF.R.U32.HI R3, RZ, 0x17, R0 ;  /* 0x00000017ff037819 */ /* 0x000fc80000011600 */
[----:B------:R-:W-:-:S04]  /*1120*/  LOP3.LUT R3, R3, 0xff, RZ, 0xc0, !PT ;  /* 0x000000ff03037812 */ /* 0x000fc800078ec0ff */
[----:B------:R-:W-:-:S04]  /*1130*/  IADD3 R11, PT, PT, R3, R10, RZ ;  /* 0x0000000a030b7210 */ /* 0x000fc80007ffe0ff */
[----:B------:R-:W-:-:S04]  /*1140*/  IADD3 R3, PT, PT, R11, -0x1, RZ ;  /* 0xffffffff0b037810 */ /* 0x000fc80007ffe0ff */
[----:B------:R-:W-:-:S13]  /*1150*/  ISETP.GE.U32.AND P0, PT, R3, 0xfe, PT ;  /* 0x000000fe0300780c */ /* 0x000fda0003f06070 */
[----:B------:R-:W-:Y:S05]  /*1160*/  @!P0 BRA `(.L_x_29) ;  /* 0x0000000000808947 */ /* 0x000fea0003800000 */
[----:B------:R-:W-:-:S13]  /*1170*/  ISETP.GT.AND P0, PT, R11, 0xfe, PT ;  /* 0x000000fe0b00780c */ /* 0x000fda0003f04270 */
[----:B------:R-:W-:Y:S05]  /*1180*/  @P0 BRA `(.L_x_30) ;  /* 0x00000000006c0947 */ /* 0x000fea0003800000 */
[----:B------:R-:W-:-:S13]  /*1190*/  ISETP.GE.AND P0, PT, R11, 0x1, PT ;  /* 0x000000010b00780c */ /* 0x000fda0003f06270 */
[----:B------:R-:W-:Y:S05]  /*11a0*/  @P0 BRA `(.L_x_31) ;  /* 0x0000000000740947 */ /* 0x000fea0003800000 */
[----:B------:R-:W-:Y:S02]  /*11b0*/  ISETP.GE.AND P0, PT, R11, -0x18, PT ;  /* 0xffffffe80b00780c */ /* 0x000fe40003f06270 */
[----:B------:R-:W-:-:S11]  /*11c0*/  LOP3.LUT R0, R0, 0x80000000, RZ, 0xc0, !PT ;  /* 0x8000000000007812 */ /* 0x000fd600078ec0ff */
[----:B------:R-:W-:Y:S05]  /*11d0*/  @!P0 BRA `(.L_x_31) ;  /* 0x0000000000688947 */ /* 0x000fea0003800000 */
[CCC-:B------:R-:W-:Y:S01]  /*11e0*/  FFMA.RZ R3, R16.reuse, R12.reuse, R9.reuse ;  /* 0x0000000c10037223 */ /* 0x1c0fe2000000c009 */
[CCC-:B------:R-:W-:Y:S01]  /*11f0*/  FFMA.RM R10, R16.reuse, R12.reuse, R9.reuse ;  /* 0x0000000c100a7223 */ /* 0x1c0fe20000004009 */
[C---:B------:R-:W-:Y:S02]  /*1200*/  ISETP.NE.AND P2, PT, R11.reuse, RZ, PT ;  /* 0x000000ff0b00720c */ /* 0x040fe40003f45270 */
[----:B------:R-:W-:Y:S02]  /*1210*/  ISETP.NE.AND P1, PT, R11, RZ, PT ;  /* 0x000000ff0b00720c */ /* 0x000fe40003f25270 */
[----:B------:R-:W-:Y:S01]  /*1220*/  LOP3.LUT R7, R3, 0x7fffff, RZ, 0xc0, !PT ;  /* 0x007fffff03077812 */ /* 0x000fe200078ec0ff */
[----:B------:R-:W-:Y:S01]  /*1230*/  FFMA.RP R3, R16, R12, R9 ;  /* 0x0000000c10037223 */ /* 0x000fe20000008009 */
[----:B------:R-:W-:Y:S01]  /*1240*/  IADD3 R12, PT, PT, R11, 0x20, RZ ;  /* 0x000000200b0c7810 */ /* 0x000fe20007ffe0ff */
[----:B------:R-:W-:Y:S01]  /*1250*/  IMAD.MOV R9, RZ, RZ, -R11 ;  /* 0x000000ffff097224 */ /* 0x000fe200078e0a0b */
[----:B------:R-:W-:-:S02]  /*1260*/  LOP3.LUT R7, R7, 0x800000, RZ, 0xfc, !PT ;  /* 0x0080000007077812 */ /* 0x000fc400078efcff */
[----:B------:R-:W-:Y:S02]  /*1270*/  FSETP.NEU.FTZ.AND P0, PT, R3, R10, PT ;  /* 0x0000000a0300720b */ /* 0x000fe40003f1d000 */
[----:B------:R-:W-:Y:S02]  /*1280*/  SHF.L.U32 R12, R7, R12, RZ ;  /* 0x0000000c070c7219 */ /* 0x000fe400000006ff */
[----:B------:R-:W-:Y:S02]  /*1290*/  SEL R10, R9, RZ, P2 ;  /* 0x000000ff090a7207 */ /* 0x000fe40001000000 */
[----:B------:R-:W-:Y:S02]  /*12a0*/  ISETP.NE.AND P1, PT, R12, RZ, P1 ;  /* 0x000000ff0c00720c */ /* 0x000fe40000f25270 */
[----:B------:R-:W-:Y:S02]  /*12b0*/  SHF.R.U32.HI R10, RZ, R10, R7 ;  /* 0x0000000aff0a7219 */ /* 0x000fe40000011607 */
[----:B------:R-:W-:-:S02]  /*12c0*/  PLOP3.LUT P0, PT, P0, P1, PT, 0xf8, 0x8f ;  /* 0x00000000008f781c */ /* 0x000fc40000703f70 */
[----:B------:R-:W-:Y:S02]  /*12d0*/  SHF.R.U32.HI R12, RZ, 0x1, R10 ;  /* 0x00000001ff0c7819 */ /* 0x000fe4000001160a */
[----:B------:R-:W-:-:S04]  /*12e0*/  SEL R3, RZ, 0x1, !P0 ;  /* 0x00000001ff037807 */ /* 0x000fc80004000000 */
[----:B------:R-:W-:-:S04]  /*12f0*/  LOP3.LUT R3, R3, 0x1, R12, 0xf8, !PT ;  /* 0x0000000103037812 */ /* 0x000fc800078ef80c */
[----:B------:R-:W-:-:S04]  /*1300*/  LOP3.LUT R3, R3, R10, RZ, 0xc0, !PT ;  /* 0x0000000a03037212 */ /* 0x000fc800078ec0ff */
[----:B------:R-:W-:-:S04]  /*1310*/  IADD3 R3, PT, PT, R12, R3, RZ ;  /* 0x000000030c037210 */ /* 0x000fc80007ffe0ff */
[----:B------:R-:W-:Y:S01]  /*1320*/  LOP3.LUT R0, R3, R0, RZ, 0xfc, !PT ;  /* 0x0000000003007212 */ /* 0x000fe200078efcff */
[----:B------:R-:W-:Y:S06]  /*1330*/  BRA `(.L_x_31) ;  /* 0x0000000000107947 */ /* 0x000fec0003800000 */
.L_x_30:
[----:B------:R-:W-:-:S04]  /*1340*/  LOP3.LUT R0, R0, 0x80000000, RZ, 0xc0, !PT ;  /* 0x8000000000007812 */ /* 0x000fc800078ec0ff */
[----:B------:R-:W-:Y:S01]  /*1350*/  LOP3.LUT R0, R0, 0x7f800000, RZ, 0xfc, !PT ;  /* 0x7f80000000007812 */ /* 0x000fe200078efcff */
[----:B------:R-:W-:Y:S06]  /*1360*/  BRA `(.L_x_31) ;  /* 0x0000000000047947 */ /* 0x000fec0003800000 */
.L_x_29:
[----:B------:R-:W-:-:S07]  /*1370*/  LEA R0, R10, R0, 0x17 ;  /* 0x000000000a007211 */ /* 0x000fce00078eb8ff */
.L_x_31:
[----:B------:R-:W-:Y:S05]  /*1380*/  BSYNC.RECONVERGENT B3 ;  /* 0x0000000000037941 */ /* 0x000fea0003800200 */
.L_x_28:
[----:B------:R-:W-:Y:S05]  /*1390*/  BRA `(.L_x_32) ;  /* 0x0000000000207947 */ /* 0x000fea0003800000 */
.L_x_27:
[----:B------:R-:W-:-:S04]  /*13a0*/  LOP3.LUT R0, R3, 0x80000000, R0, 0x48, !PT ;  /* 0x8000000003007812 */ /* 0x000fc800078e4800 */
[----:B------:R-:W-:Y:S01]  /*13b0*/  LOP3.LUT R0, R0, 0x7f800000, RZ, 0xfc, !PT ;  /* 0x7f80000000007812 */ /* 0x000fe200078efcff */
[----:B------:R-:W-:Y:S06]  /*13c0*/  BRA `(.L_x_32) ;  /* 0x0000000000147947 */ /* 0x000fec0003800000 */
.L_x_26:
[----:B------:R-:W-:Y:S01]  /*13d0*/  LOP3.LUT R0, R3, 0x80000000, R0, 0x48, !PT ;  /* 0x8000000003007812 */ /* 0x000fe200078e4800 */
[----:B------:R-:W-:Y:S06]  /*13e0*/  BRA `(.L_x_32) ;  /* 0x00000000000c7947 */ /* 0x000fec0003800000 */
.L_x_25:
[----:B------:R-:W0:Y:S01]  /*13f0*/  MUFU.RSQ R0, -QNAN ;  /* 0xffc0000000007908 */ /* 0x000e220000001400 */
[----:B------:R-:W-:Y:S05]  /*1400*/  BRA `(.L_x_32) ;  /* 0x0000000000047947 */ /* 0x000fea0003800000 */
.L_x_24:
[----:B------:R-:W-:-:S07]  /*1410*/  FADD.FTZ R0, R0, R3 ;  /* 0x0000000300007221 */ /* 0x000fce0000010000 */
.L_x_32:
[----:B------:R-:W-:Y:S05]  /*1420*/  BSYNC.RECONVERGENT B2 ;  /* 0x0000000000027941 */ /* 0x000fea0003800200 */
.L_x_22:
[----:B------:R-:W-:-:S04]  /*1430*/  HFMA2 R9, -RZ, RZ, 0, 0 ;  /* 0x00000000ff097431 */ /* 0x000fc800000001ff */
[----:B0-----:R-:W-:Y:S05]  /*1440*/  RET.REL.NODEC R8 `(_ZN4rtlp22createRetinalMapKernelEiifffPfS0_ii) ;  /* 0xffffffe808ec7950 */ /* 0x001fea0003c3ffff */
.L_x_33:
        /* <DEDUP_REMOVED lines=11> */
.L_x_60:


//--------------------- .text._ZN4rtlp23createCorticalMapKernelEiifffPfS0_ii --------------------------
	.section	.text._ZN4rtlp23createCorticalMapKernelEiifffPfS0_ii,"ax",@progbits
	.align	128
        .global         _ZN4rtlp23createCorticalMapKernelEiifffPfS0_ii
        .type           _ZN4rtlp23createCorticalMapKernelEiifffPfS0_ii,@function
        .size           _ZN4rtlp23createCorticalMapKernelEiifffPfS0_ii,(.L_x_62 - _ZN4rtlp23createCorticalMapKernelEiifffPfS0_ii)
        .other          _ZN4rtlp23createCorticalMapKernelEiifffPfS0_ii,@"STO_CUDA_ENTRY STV_DEFAULT"
_ZN4rtlp23createCorticalMapKernelEiifffPfS0_ii:
.text._ZN4rtlp23createCorticalMapKernelEiifffPfS0_ii:
[----:B------:R-:W0:Y:S01]  /*0000*/  LDC R1, c[0x0][0x37c] ;  /* 0x0000df00ff017b82 */ /* 0x000e220000000800 */
[----:B------:R-:W1:Y:S07]  /*0010*/  S2R R5, SR_TID.Y ;  /* 0x0000000000057919 */ /* 0x000e6e0000002200 */
[----:B------:R-:W2:Y:S01]  /*0020*/  LDC R3, c[0x0][0x360] ;  /* 0x0000d800ff037b82 */ /* 0x000ea20000000800 */
[----:B------:R-:W3:Y:S01]  /*0030*/  LDCU.64 UR6, c[0x0][0x3a8] ;  /* 0x00007500ff0677ac */ /* 0x000ee20008000a00 */
[----:B0-----:R-:W-:Y:S01]  /*0040*/  VIADD R1, R1, 0xffffffe0 ;  /* 0xffffffe001017836 */ /* 0x001fe20000000000 */
[----:B------:R-:W2:Y:S05]  /*0050*/  S2R R0, SR_TID.X ;  /* 0x0000000000007919 */ /* 0x000eaa0000002100 */
[----:B------:R-:W1:Y:S08]  /*0060*/  S2UR UR5, SR_CTAID.Y ;  /* 0x00000000000579c3 */ /* 0x000e700000002600 */
[----:B------:R-:W1:Y:S08]  /*0070*/  LDC R2, c[0x0][0x364] ;  /* 0x0000d900ff027b82 */ /* 0x000e700000000800 */
[----:B------:R-:W2:Y:S01]  /*0080*/  S2UR UR4, SR_CTAID.X ;  /* 0x00000000000479c3 */ /* 0x000ea20000002500 */
[----:B-1----:R-:W-:-:S05]  /*0090*/  IMAD R2, R2, UR5, R5 ;  /* 0x0000000502027c24 */ /* 0x002fca000f8e0205 */
[----:B---3--:R-:W-:Y:S01]  /*00a0*/  ISETP.GE.AND P0, PT, R2, UR7, PT ;  /* 0x0000000702007c0c */ /* 0x008fe2000bf06270 */
[----:B--2---:R-:W-:-:S05]  /*00b0*/  IMAD R3, R3, UR4, R0 ;  /* 0x0000000403037c24 */ /* 0x004fca000f8e0200 */
[----:B------:R-:W-:-:S13]  /*00c0*/  ISETP.GE.OR P0, PT, R3, UR6, P0 ;  /* 0x0000000603007c0c */ /* 0x000fda0008706670 */
[----:B------:R-:W-:Y:S05]  /*00d0*/  @P0 EXIT ;  /* 0x000000000000094d */ /* 0x000fea0003800000 */
[----:B------:R-:W0:Y:S01]  /*00e0*/  I2F.F64 R4, R3 ;  /* 0x0000000300047312 */ /* 0x000e220000201c00 */
[----:B------:R-:W1:Y:S01]  /*00f0*/  LDCU UR4, c[0x0][0x388] ;  /* 0x00007100ff0477ac */ /* 0x000e620008000800 */
[----:B------:R-:W-:Y:S01]  /*0100*/  BSSY.RECONVERGENT B0, `(.L_x_34) ;  /* 0x000000c000007945 */ /* 0x000fe20003800200 */
[----:B0-----:R-:W-:-:S04]  /*0110*/  SHF.R.U32.HI R0, RZ, 0x14, R5 ;  /* 0x00000014ff007819 */ /* 0x001fc80000011605 */
[----:B------:R-:W-:Y:S01]  /*0120*/  LOP3.LUT R0, R0, 0x7ff, RZ, 0xc0, !PT ;  /* 0x000007ff00007812 */ /* 0x000fe200078ec0ff */
[----:B-1----:R-:W0:Y:S04]  /*0130*/  F2F.F64.F32 R6, UR4 ;  /* 0x0000000400067d10 */ /* 0x002e280008201800 */
[----:B------:R-:W-:Y:S01]  /*0140*/  VIADD R27, R0, 0xfffffc0c ;  /* 0xfffffc0c001b7836 */ /* 0x000fe20000000000 */
[----:B------:R-:W-:-:S04]  /*0150*/  MOV R0, 0x1c0 ;  /* 0x000001c000007802 */ /* 0x000fc80000000f00 */
[CC--:B------:R-:W-:Y:S02]  /*0160*/  SHF.L.U32 R26, R4.reuse, R27.reuse, RZ ;  /* 0x0000001b041a7219 */ /* 0x0c0fe400000006ff */
[----:B------:R-:W-:Y:S02]  /*0170*/  SHF.L.U64.HI R27, R4, R27, R5 ;  /* 0x0000001b041b7219 */ /* 0x000fe40000010205 */
[----:B------:R-:W-:-:S04]  /*0180*/  ISETP.NE.U32.AND P0, PT, R26, RZ, PT ;  /* 0x000000ff1a00720c */ /* 0x000fc80003f05070 */
[----:B------:R-:W-:-:S04]  /*0190*/  ISETP.NE.AND.EX P0, PT, R27, -0x80000000, PT, P0 ;  /* 0x800000001b00780c */ /* 0x000fc80003f05300 */
[----:B0-----:R-:W-:-:S13]  /*01a0*/  PLOP3.LUT P0, PT, P0, PT, PT, 0x8, 0x80 ;  /* 0x000000000080781c */ /* 0x001fda000070e170 */
[----:B------:R-:W-:Y:S05]  /*01b0*/  CALL.REL.NOINC `($_ZN4rtlp23createCorticalMapKernelEiifffPfS0_ii$__internal_accurate_pow) ;  /* 0x0000001400647944 */ /* 0x000fea0003c00000 */
[----:B------:R-:W-:Y:S05]  /*01c0*/  BSYNC.RECONVERGENT B0 ;  /* 0x0000000000007941 */ /* 0x000fea0003800200 */
.L_x_34:
[----:B------:R-:W0:Y:S01]  /*01d0*/  LDC R12, c[0x0][0x388] ;  /* 0x0000e200ff0c7b82 */ /* 0x000e220000000800 */
[----:B------:R-:W-:Y:S01]  /*01e0*/  IMAD.MOV.U32 R10, RZ, RZ, R13 ;  /* 0x000000ffff0a7224 */ /* 0x000fe200078e000d */
[----:B------:R-:W-:Y:S01]  /*01f0*/  DADD R8, R6, R4 ;  /* 0x0000000006087229 */ /* 0x000fe20000000004 */
[----:B------:R-:W-:Y:S01]  /*0200*/  IMAD.MOV.U32 R11, RZ, RZ, R16 ;  /* 0x000000ffff0b7224 */ /* 0x000fe200078e0010 */
[----:B------:R-:W-:-:S05]  /*0210*/  ISETP.GE.AND P1, PT, R7, RZ, PT ;  /* 0x000000ff0700720c */ /* 0x000fca0003f26270 */
[----:B------:R-:W-:-:S03]  /*0220*/  DADD R10, -RZ, -R10 ;  /* 0x00000000ff0a7229 */ /* 0x000fc6000000090a */
[----:B------:R-:W-:-:S04]  /*0230*/  LOP3.LUT R8, R9, 0x7ff00000, RZ, 0xc0, !PT ;  /* 0x7ff0000009087812 */ /* 0x000fc800078ec0ff */
[----:B------:R-:W-:-:S03]  /*0240*/  ISETP.NE.AND P2, PT, R8, 0x7ff00000, PT ;  /* 0x7ff000000800780c */ /* 0x000fc60003f45270 */
[-C--:B------:R-:W-:Y:S02]  /*0250*/  FSEL R0, R10, R13.reuse, P0 ;  /* 0x0000000d0a007208 */ /* 0x080fe40000000000 */
[-C--:B------:R-:W-:Y:S02]  /*0260*/  FSEL R11, R11, R16.reuse, P0 ;  /* 0x000000100b0b7208 */ /* 0x080fe40000000000 */
[----:B------:R-:W-:Y:S02]  /*0270*/  FSEL R8, R0, R13, !P1 ;  /* 0x0000000d00087208 */ /* 0x000fe40004800000 */
[----:B0-----:R-:W-:Y:S02]  /*0280*/  FSETP.NEU.AND P3, PT, R12, RZ, PT ;  /* 0x000000ff0c00720b */ /* 0x001fe40003f6d000 */
[----:B------:R-:W-:-:S11]  /*0290*/  FSEL R9, R11, R16, !P1 ;  /* 0x000000100b097208 */ /* 0x000fd60004800000 */
[----:B------:R-:W-:Y:S05]  /*02a0*/  @P3 BRA `(.L_x_35) ;  /* 0x00000000001c3947 */ /* 0x000fea0003800000 */
[----:B------:R-:W-:Y:S01]  /*02b0*/  ISETP.NE.U32.AND P0, PT, R26, RZ, PT ;  /* 0x000000ff1a00720c */ /* 0x000fe20003f05070 */
[----:B------:R-:W-:Y:S01]  /*02c0*/  IMAD.MOV.U32 R8, RZ, RZ, RZ ;  /* 0x000000ffff087224 */ /* 0x000fe200078e00ff */
[----:B------:R-:W-:Y:S02]  /*02d0*/  ISETP.GE.AND P3, PT, R5, RZ, PT ;  /* 0x000000ff0500720c */ /* 0x000fe40003f66270 */
[----:B------:R-:W-:-:S13]  /*02e0*/  ISETP.NE.AND.EX P0, PT, R27, -0x80000000, PT, P0 ;  /* 0x800000001b00780c */ /* 0x000fda0003f05300 */
[----:B------:R-:W-:-:S06]  /*02f0*/  DSETP.NEU.AND P0, PT, |R4|, 0.5, !P0 ;  /* 0x3fe000000400742a */ /* 0x000fcc000470d200 */
[----:B------:R-:W-:-:S04]  /*0300*/  SEL R9, R7, RZ, P0 ;  /* 0x000000ff07097207 */ /* 0x000fc80000000000 */
[----:B------:R-:W-:-:S07]  /*0310*/  @!P3 LOP3.LUT R9, R9, 0x7ff00000, RZ, 0xfc, !PT ;  /* 0x7ff000000909b812 */ /* 0x000fce00078efcff */
.L_x_35:
[----:B------:R-:W-:Y:S04]  /*0320*/  BSSY.RECONVERGENT B0, `(.L_x_36) ;  /* 0x000000f000007945 */ /* 0x000fe80003800200 */
[----:B------:R-:W-:Y:S05]  /*0330*/  @P2 BRA `(.L_x_37) ;  /* 0x0000000000342947 */ /* 0x000fea0003800000 */
[----:B------:R-:W-:-:S13]  /*0340*/  FSETP.NAN.AND P2, PT, R12, R12, PT ;  /* 0x0000000c0c00720b */ /* 0x000fda0003f48000 */
[----:B------:R-:W-:Y:S01]  /*0350*/  @P2 DADD R8, R6, R4 ;  /* 0x0000000006082229 */ /* 0x000fe20000000004 */
[----:B------:R-:W-:Y:S10]  /*0360*/  @P2 BRA `(.L_x_37) ;  /* 0x0000000000282947 */ /* 0x000ff40003800000 */
[----:B------:R-:W-:-:S14]  /*0370*/  DSETP.NEU.AND P2, PT, |R6|, +INF , PT ;  /* 0x7ff000000600742a */ /* 0x000fdc0003f4d200 */
[----:B------:R-:W-:Y:S05]  /*0380*/  @P2 BRA `(.L_x_37) ;  /* 0x0000000000202947 */ /* 0x000fea0003800000 */
[C---:B------:R-:W-:Y:S01]  /*0390*/  ISETP.GE.AND P2, PT, R5.reuse, RZ, PT ;  /* 0x000000ff0500720c */ /* 0x040fe20003f46270 */
[----:B------:R-:W-:Y:S01]  /*03a0*/  IMAD.MOV.U32 R8, RZ, RZ, RZ ;  /* 0x000000ffff087224 */ /* 0x000fe200078e00ff */
[----:B------:R-:W-:Y:S02]  /*03b0*/  LOP3.LUT R4, R5, 0x7fffffff, RZ, 0xc0, !PT ;  /* 0x7fffffff05047812 */ /* 0x000fe400078ec0ff */
[----:B------:R-:W-:Y:S02]  /*03c0*/  SEL R9, RZ, 0x7ff00000, !P2 ;  /* 0x7ff00000ff097807 */ /* 0x000fe40005000000 */
[----:B------:R-:W-:-:S03]  /*03d0*/  ISETP.NE.AND P2, PT, R4, 0x3fe00000, PT ;  /* 0x3fe000000400780c */ /* 0x000fc60003f45270 */
[----:B------:R-:W-:-:S05]  /*03e0*/  VIADD R0, R9, 0x80000000 ;  /* 0x8000000009007836 */ /* 0x000fca0000000000 */
[----:B------:R-:W-:-:S04]  /*03f0*/  SEL R0, R0, R9, P2 ;  /* 0x0000000900007207 */ /* 0x000fc80001000000 */
[----:B------:R-:W-:-:S07]  /*0400*/  @!P1 SEL R9, R0, R9, P0 ;  /* 0x0000000900099207 */ /* 0x000fce0000000000 */
.L_x_37:
[----:B------:R-:W-:Y:S05]  /*0410*/  BSYNC.RECONVERGENT B0 ;  /* 0x0000000000007941 */ /* 0x000fea0003800200 */
.L_x_36:
[----:B------:R-:W0:Y:S01]  /*0420*/  LDC R11, c[0x0][0x38c] ;  /* 0x0000e300ff0b7b82 */ /* 0x000e220000000800 */
[----:B------:R-:W1:Y:S01]  /*0430*/  LDCU UR4, c[0x0][0x390] ;  /* 0x00007200ff0477ac */ /* 0x000e620008000800 */
[----:B------:R-:W-:Y:S01]  /*0440*/  FSETP.NEU.AND P0, PT, R12, 1, PT ;  /* 0x3f8000000c00780b */ /* 0x000fe20003f0d000 */
[----:B------:R-:W-:Y:S01]  /*0450*/  BSSY.RECONVERGENT B0, `(.L_x_38) ;  /* 0x0000015000007945 */ /* 0x000fe20003800200 */
[----:B------:R-:W-:Y:S02]  /*0460*/  ISETP.NE.AND P1, PT, R3, RZ, PT ;  /* 0x000000ff0300720c */ /* 0x000fe40003f25270 */
[----:B------:R-:W-:Y:S02]  /*0470*/  FSEL R6, R8, RZ, P0 ;  /* 0x000000ff08067208 */ /* 0x000fe40000000000 */
[----:B------:R-:W-:Y:S02]  /*0480*/  FSEL R8, R9, 1.875, P0 ;  /* 0x3ff0000009087808 */ /* 0x000fe40000000000 */
[----:B------:R-:W-:-:S02]  /*0490*/  FSEL R6, R6, RZ, P1 ;  /* 0x000000ff06067208 */ /* 0x000fc40000800000 */
[----:B------:R-:W-:Y:S02]  /*04a0*/  FSEL R7, R8, 1.875, P1 ;  /* 0x3ff0000008077808 */ /* 0x000fe40000800000 */
[----:B------:R-:W-:Y:S01]  /*04b0*/  I2FP.F32.U32 R0, R2 ;  /* 0x0000000200007245 */ /* 0x000fe20000201000 */
[----:B-1----:R-:W1:Y:S08]  /*04c0*/  F2F.F64.F32 R4, UR4 ;  /* 0x0000000400047d10 */ /* 0x002e700008201800 */
[----:B0-----:R-:W0:Y:S01]  /*04d0*/  MUFU.RCP R10, R11 ;  /* 0x0000000b000a7308 */ /* 0x001e220000001000 */
[----:B-1----:R-:W-:-:S07]  /*04e0*/  DMUL R4, R4, R6 ;  /* 0x0000000604047228 */ /* 0x002fce0000000000 */
[----:B------:R-:W1:Y:S08]  /*04f0*/  FCHK P0, R0, R11 ;  /* 0x0000000b00007302 */ /* 0x000e700000000000 */
[----:B------:R2:W3:Y:S01]  /*0500*/  F2F.F32.F64 R7, R4 ;  /* 0x0000000400077310 */ /* 0x0004e20000301000 */
[----:B0-----:R-:W-:-:S04]  /*0510*/  FFMA R9, R10, -R11, 1 ;  /* 0x3f8000000a097423 */ /* 0x001fc8000000080b */
[----:B------:R-:W-:-:S04]  /*0520*/  FFMA R9, R10, R9, R10 ;  /* 0x000000090a097223 */ /* 0x000fc8000000000a */
[----:B------:R-:W-:-:S04]  /*0530*/  FFMA R13, R0, R9, RZ ;  /* 0x00000009000d7223 */ /* 0x000fc800000000ff */
[----:B------:R-:W-:-:S04]  /*0540*/  FFMA R6, R13, -R11, R0 ;  /* 0x8000000b0d067223 */ /* 0x000fc80000000000 */
[----:B------:R-:W-:Y:S01]  /*0550*/  FFMA R13, R9, R6, R13 ;  /* 0x00000006090d7223 */ /* 0x000fe2000000000d */
[----:B-123--:R-:W-:Y:S06]  /*0560*/  @!P0 BRA `(.L_x_39) ;  /* 0x00000000000c8947 */ /* 0x00efec0003800000 */
[----:B------:R-:W-:-:S07]  /*0570*/  MOV R4, 0x590 ;  /* 0x0000059000047802 */ /* 0x000fce0000000f00 */
[----:B------:R-:W-:Y:S05]  /*0580*/  CALL.REL.NOINC `($__internal_2_$__cuda_sm3x_div_rn_noftz_f32_slowpath) ;  /* 0x0000000800c87944 */ /* 0x000fea0003c00000 */
[----:B------:R-:W-:-:S07]  /*0590*/  IMAD.MOV.U32 R13, RZ, RZ, R0 ;  /* 0x000000ffff0d7224 */ /* 0x000fce00078e0000 */
.L_x_39:
[----:B------:R-:W-:Y:S05]  /*05a0*/  BSYNC.RECONVERGENT B0 ;  /* 0x0000000000007941 */ /* 0x000fea0003800200 */
.L_x_38:
[C---:B------:R-:W-:Y:S01]  /*05b0*/  FMUL R0, R13.reuse, 0.63661974668502807617 ;  /* 0x3f22f9830d007820 */ /* 0x040fe20000400000 */
[----:B------:R-:W-:Y:S01]  /*05c0*/  FSETP.GE.AND P0, PT, |R13|, 105615, PT ;  /* 0x47ce47800d00780b */ /* 0x000fe20003f06200 */
[----:B------:R-:W0:Y:S01]  /*05d0*/  LDCU.64 UR6, c[0x0][0x358] ;  /* 0x00006b00ff0677ac */ /* 0x000e220008000a00 */
[----:B------:R-:W-:Y:S03]  /*05e0*/  BSSY.RECONVERGENT B0, `(.L_x_40) ;  /* 0x0000040000007945 */ /* 0x000fe60003800200 */
[----:B------:R-:W1:Y:S02]  /*05f0*/  F2I.NTZ R0, R0 ;  /* 0x0000000000007305 */ /* 0x000e640000203100 */
[----:B-1----:R-:W-:Y:S01]  /*0600*/  I2FP.F32.S32 R4, R0 ;  /* 0x0000000000047245 */ /* 0x002fe20000201400 */
[----:B------:R-:W-:-:S04]  /*0610*/  IMAD.MOV.U32 R12, RZ, RZ, R0 ;  /* 0x000000ffff0c7224 */ /* 0x000fc800078e0000 */
[----:B------:R-:W-:-:S04]  /*0620*/  FFMA R5, R4, -1.5707962512969970703, R13 ;  /* 0xbfc90fda04057823 */ /* 0x000fc8000000000d */
[----:B------:R-:W-:-:S04]  /*0630*/  FFMA R5, R4, -7.5497894158615963534e-08, R5 ;  /* 0xb3a2216804057823 */ /* 0x000fc80000000005 */
[----:B------:R-:W-:-:S04]  /*0640*/  FFMA R9, R4, -5.3903029534742383927e-15, R5 ;  /* 0xa7c234c504097823 */ /* 0x000fc80000000005 */
[----:B------:R-:W-:Y:S01]  /*0650*/  IMAD.MOV.U32 R4, RZ, RZ, R9 ;  /* 0x000000ffff047224 */ /* 0x000fe200078e0009 */
[----:B0-----:R-:W-:Y:S06]  /*0660*/  @!P0 BRA `(.L_x_41) ;  /* 0x0000000000dc8947 */ /* 0x001fec0003800000 */
[----:B------:R-:W-:-:S13]  /*0670*/  FSETP.NEU.AND P0, PT, |R13|, +INF , PT ;  /* 0x7f8000000d00780b */ /* 0x000fda0003f0d200 */
[----:B------:R-:W-:Y:S01]  /*0680*/  @!P0 FMUL R4, RZ, R13 ;  /* 0x0000000dff048220 */ /* 0x000fe20000400000 */
[----:B------:R-:W-:Y:S01]  /*0690*/  @!P0 IMAD.MOV.U32 R0, RZ, RZ, RZ ;  /* 0x000000ffff008224 */ /* 0x000fe200078e00ff */
[----:B------:R-:W-:Y:S06]  /*06a0*/  @!P0 BRA `(.L_x_41) ;  /* 0x0000000000cc8947 */ /* 0x000fec0003800000 */
[----:B------:R-:W-:Y:S01]  /*06b0*/  IMAD.SHL.U32 R4, R13, 0x100, RZ ;  /* 0x000001000d047824 */ /* 0x000fe200078e00ff */
[----:B------:R-:W0:Y:S01]  /*06c0*/  LDCU.64 UR8, c[0x4][0x8] ;  /* 0x01000100ff0877ac */ /* 0x000e220008000a00 */
[----:B------:R-:W-:Y:S02]  /*06d0*/  IMAD.MOV.U32 R8, RZ, RZ, RZ ;  /* 0x000000ffff087224 */ /* 0x000fe400078e00ff */
[----:B------:R-:W-:Y:S01]  /*06e0*/  IMAD.MOV.U32 R0, RZ, RZ, R1 ;  /* 0x000000ffff007224 */ /* 0x000fe200078e0001 */
[----:B------:R-:W-:Y:S01]  /*06f0*/  LOP3.LUT R17, R4, 0x80000000, RZ, 0xfc, !PT ;  /* 0x8000000004117812 */ /* 0x000fe200078efcff */
[----:B------:R-:W-:Y:S01]  /*0700*/  UMOV UR5, URZ ;  /* 0x000000ff00057c82 */ /* 0x000fe20008000000 */
[----:B------:R-:W-:-:S05]  /*0710*/  UMOV UR4, URZ ;  /* 0x000000ff00047c82 */ /* 0x000fca0008000000 */
.L_x_42:
[----:B0-----:R-:W-:Y:S02]  /*0720*/  IMAD.U32 R10, RZ, RZ, UR8 ;  /* 0x00000008ff0a7e24 */ /* 0x001fe4000f8e00ff */
[----:B------:R-:W-:-:S05]  /*0730*/  IMAD.U32 R11, RZ, RZ, UR9 ;  /* 0x00000009ff0b7e24 */ /* 0x000fca000f8e00ff */
[----:B------:R-:W2:Y:S01]  /*0740*/  LDG.E.CONSTANT R4, desc[UR6][R10.64] ;  /* 0x000000060a047981 */ /* 0x000ea2000c1e9900 */
[----:B------:R-:W-:Y:S02]  /*0750*/  UIADD3 UR8, UP0, UPT, UR8, 0x4, URZ ;  /* 0x0000000408087890 */ /* 0x000fe4000ff1e0ff */
[----:B------:R-:W-:Y:S02]  /*0760*/  UIADD3 UR4, UPT, UPT, UR4, 0x1, URZ ;  /* 0x0000000104047890 */ /* 0x000fe4000fffe0ff */
[----:B------:R-:W-:Y:S02]  /*0770*/  UIADD3.X UR9, UPT, UPT, URZ, UR9, URZ, UP0, !UPT ;  /* 0x00000009ff097290 */ /* 0x000fe400087fe4ff */
[----:B------:R-:W-:Y:S01]  /*0780*/  UISETP.NE.AND UP0, UPT, UR4, 0x6, UPT ;  /* 0x000000060400788c */ /* 0x000fe2000bf05270 */
[----:B--2---:R-:W-:-:S03]  /*0790*/  IMAD.WIDE.U32 R4, R4, R17, RZ ;  /* 0x0000001104047225 */ /* 0x004fc600078e00ff */
[----:B------:R-:W-:-:S04]  /*07a0*/  IADD3 R15, P0, PT, R4, R8, RZ ;  /* 0x00000008040f7210 */ /* 0x000fc80007f1e0ff */
[----:B------:R-:W-:Y:S01]  /*07b0*/  IADD3.X R8, PT, PT, R5, UR5, RZ, P0, !PT ;  /* 0x0000000505087c10 */ /* 0x000fe200087fe4ff */
[----:B------:R0:W-:Y:S02]  /*07c0*/  STL [R0], R15 ;  /* 0x0000000f00007387 */ /* 0x0001e40000100800 */
[----:B0-----:R-:W-:Y:S01]  /*07d0*/  VIADD R0, R0, 0x4 ;  /* 0x0000000400007836 */ /* 0x001fe20000000000 */
[----:B------:R-:W-:Y:S06]  /*07e0*/  BRA.U UP0, `(.L_x_42) ;  /* 0xfffffffd00cc7547 */ /* 0x000fec000b83ffff */
[----:B------:R-:W-:Y:S01]  /*07f0*/  SHF.R.U32.HI R6, RZ, 0x17, R13 ;  /* 0x00000017ff067819 */ /* 0x000fe2000001160d */
[----:B------:R0:W-:Y:S03]  /*0800*/  STL [R1+0x18], R8 ;  /* 0x0000180801007387 */ /* 0x0001e60000100800 */
[C---:B------:R-:W-:Y:S02]  /*0810*/  LOP3.LUT R0, R6.reuse, 0xe0, RZ, 0xc0, !PT ;  /* 0x000000e006007812 */ /* 0x040fe400078ec0ff */
[----:B------:R-:W-:-:S03]  /*0820*/  LOP3.LUT P0, RZ, R6, 0x1f, RZ, 0xc0, !PT ;  /* 0x0000001f06ff7812 */ /* 0x000fc6000780c0ff */
[----:B------:R-:W-:-:S05]  /*0830*/  VIADD R0, R0, 0xffffff80 ;  /* 0xffffff8000007836 */ /* 0x000fca0000000000 */
[----:B------:R-:W-:-:S05]  /*0840*/  SHF.R.U32.HI R0, RZ, 0x5, R0 ;  /* 0x00000005ff007819 */ /* 0x000fca0000011600 */
[----:B------:R-:W-:-:S05]  /*0850*/  IMAD R14, R0, -0x4, R1 ;  /* 0xfffffffc000e7824 */ /* 0x000fca00078e0201 */
[----:B------:R-:W2:Y:S04]  /*0860*/  LDL R0, [R14+0x18] ;  /* 0x000018000e007983 */ /* 0x000ea80000100800 */
[----:B------:R-:W2:Y:S04]  /*0870*/  LDL R5, [R14+0x14] ;  /* 0x000014000e057983 */ /* 0x000ea80000100800 */
[----:B------:R-:W3:Y:S01]  /*0880*/  @P0 LDL R4, [R14+0x10] ;  /* 0x000010000e040983 */ /* 0x000ee20000100800 */
[----:B------:R-:W-:Y:S01]  /*0890*/  LOP3.LUT R6, R6, 0x1f, RZ, 0xc0, !PT ;  /* 0x0000001f06067812 */ /* 0x000fe200078ec0ff */
[----:B------:R-:W-:Y:S01]  /*08a0*/  UMOV UR4, 0x54442d19 ;  /* 0x54442d1900047882 */ /* 0x000fe20000000000 */
[----:B------:R-:W-:-:S02]  /*08b0*/  UMOV UR5, 0x3bf921fb ;  /* 0x3bf921fb00057882 */ /* 0x000fc40000000000 */
[-C--:B--2---:R-:W-:Y:S02]  /*08c0*/  @P0 SHF.L.W.U32.HI R0, R5, R6.reuse, R0 ;  /* 0x0000000605000219 */ /* 0x084fe40000010e00 */
[----:B---3--:R-:W-:Y:S02]  /*08d0*/  @P0 SHF.L.W.U32.HI R5, R4, R6, R5 ;  /* 0x0000000604050219 */ /* 0x008fe40000010e05 */
[----:B------:R-:W-:Y:S02]  /*08e0*/  ISETP.GE.AND P0, PT, R13, RZ, PT ;  /* 0x000000ff0d00720c */ /* 0x000fe40003f06270 */
[C---:B------:R-:W-:Y:S01]  /*08f0*/  SHF.L.W.U32.HI R4, R5.reuse, 0x2, R0 ;  /* 0x0000000205047819 */ /* 0x040fe20000010e00 */
[----:B------:R-:W-:-:S03]  /*0900*/  IMAD.SHL.U32 R5, R5, 0x4, RZ ;  /* 0x0000000405057824 */ /* 0x000fc600078e00ff */
[----:B------:R-:W-:-:S04]  /*0910*/  SHF.R.S32.HI R6, RZ, 0x1f, R4 ;  /* 0x0000001fff067819 */ /* 0x000fc80000011404 */
[C---:B------:R-:W-:Y:S02]  /*0920*/  LOP3.LUT R10, R6.reuse, R5, RZ, 0x3c, !PT ;  /* 0x00000005060a7212 */ /* 0x040fe400078e3cff */
[----:B------:R-:W-:Y:S02]  /*0930*/  LOP3.LUT R11, R6, R4, RZ, 0x3c, !PT ;  /* 0x00000004060b7212 */ /* 0x000fe400078e3cff */
[----:B------:R-:W-:Y:S02]  /*0940*/  SHF.R.U32.HI R5, RZ, 0x1e, R0 ;  /* 0x0000001eff057819 */ /* 0x000fe40000011600 */
[C---:B------:R-:W-:Y:S02]  /*0950*/  LOP3.LUT R6, R4.reuse, R13, RZ, 0x3c, !PT ;  /* 0x0000000d04067212 */ /* 0x040fe400078e3cff */
[----:B------:R-:W1:Y:S01]  /*0960*/  I2F.F64.S64 R10, R10 ;  /* 0x0000000a000a7312 */ /* 0x000e620000301c00 */
[----:B------:R-:W-:Y:S02]  /*0970*/  LEA.HI R0, R4, R5, RZ, 0x1 ;  /* 0x0000000504007211 */ /* 0x000fe400078f08ff */
[----:B------:R-:W-:-:S03]  /*0980*/  ISETP.GE.AND P1, PT, R6, RZ, PT ;  /* 0x000000ff0600720c */ /* 0x000fc60003f26270 */
[----:B------:R-:W-:-:S04]  /*0990*/  IMAD.MOV R4, RZ, RZ, -R0 ;  /* 0x000000ffff047224 */ /* 0x000fc800078e0a00 */
[----:B------:R-:W-:Y:S01]  /*09a0*/  @!P0 IMAD.MOV.U32 R0, RZ, RZ, R4 ;  /* 0x000000ffff008224 */ /* 0x000fe200078e0004 */
[----:B-1----:R-:W-:-:S10]  /*09b0*/  DMUL R14, R10, UR4 ;  /* 0x000000040a0e7c28 */ /* 0x002fd40008000000 */
[----:B------:R-:W1:Y:S02]  /*09c0*/  F2F.F32.F64 R14, R14 ;  /* 0x0000000e000e7310 */ /* 0x000e640000301000 */
[----:B01----:R-:W-:-:S07]  /*09d0*/  FSEL R4, -R14, R14, !P1 ;  /* 0x0000000e0e047208 */ /* 0x003fce0004800100 */
.L_x_41:
[----:B------:R-:W-:Y:S05]  /*09e0*/  BSYNC.RECONVERGENT B0 ;  /* 0x0000000000007941 */ /* 0x000fea0003800200 */
.L_x_40:
[----:B------:R-:W-:Y:S02]  /*09f0*/  IMAD.MOV.U32 R5, RZ, RZ, 0x37cbac00 ;  /* 0x37cbac00ff057424 */ /* 0x000fe400078e00ff */
[----:B------:R-:W-:Y:S01]  /*0a00*/  FMUL R6, R4, R4 ;  /* 0x0000000404067220 */ /* 0x000fe20000400000 */
[----:B------:R-:W-:Y:S01]  /*0a10*/  LOP3.LUT R10, R0, 0x1, RZ, 0xc0, !PT ;  /* 0x00000001000a7812 */ /* 0x000fe200078ec0ff */
[----:B------:R-:W-:Y:S01]  /*0a20*/  IMAD.MOV.U32 R17, RZ, RZ, 0x3d2aaabb ;  /* 0x3d2aaabbff117424 */ /* 0x000fe200078e00ff */
[----:B------:R-:W0:Y:S01]  /*0a30*/  LDCU UR5, c[0x0][0x3a8] ;  /* 0x00007500ff0577ac */ /* 0x000e220008000800 */
[----:B------:R-:W-:Y:S01]  /*0a40*/  FFMA R8, R6, R5, -0.0013887860113754868507 ;  /* 0xbab607ed06087423 */ /* 0x000fe20000000005 */
[----:B------:R-:W-:Y:S01]  /*0a50*/  ISETP.NE.U32.AND P0, PT, R10, 0x1, PT ;  /* 0x000000010a00780c */ /* 0x000fe20003f05070 */
[----:B------:R-:W1:Y:S01]  /*0a60*/  LDC.64 R14, c[0x0][0x3a0] ;  /* 0x0000e800ff0e7b82 */ /* 0x000e620000000a00 */
[----:B------:R-:W2:Y:S01]  /*0a70*/  LDCU UR4, c[0x0][0x384] ;  /* 0x00007080ff0477ac */ /* 0x000ea20008000800 */
[----:B------:R-:W-:Y:S01]  /*0a80*/  LOP3.LUT P1, RZ, R0, 0x2, RZ, 0xc0, !PT ;  /* 0x0000000200ff7812 */ /* 0x000fe2000782c0ff */
[----:B------:R-:W-:Y:S01]  /*0a90*/  BSSY.RECONVERGENT B0, `(.L_x_43) ;  /* 0x0000049000007945 */ /* 0x000fe20003800200 */
[----:B------:R-:W-:Y:S01]  /*0aa0*/  FSEL R11, R8, -0.00019574658654164522886, !P0 ;  /* 0xb94d4153080b7808 */ /* 0x000fe20004000000 */
[----:B------:R-:W-:Y:S01]  /*0ab0*/  IMAD.MOV.U32 R8, RZ, RZ, 0x3effffff ;  /* 0x3effffffff087424 */ /* 0x000fe200078e00ff */
[----:B------:R-:W-:-:S02]  /*0ac0*/  FSEL R17, R17, 0.0083327032625675201416, !P0 ;  /* 0x3c0885e411117808 */ /* 0x000fc40004000000 */
[----:B------:R-:W-:Y:S02]  /*0ad0*/  FSEL R0, R4, 1, P0 ;  /* 0x3f80000004007808 */ /* 0x000fe40000000000 */
[----:B------:R-:W-:Y:S01]  /*0ae0*/  FSEL R8, -R8, -0.16666662693023681641, !P0 ;  /* 0xbe2aaaa808087808 */ /* 0x000fe20004000100 */
[----:B------:R-:W-:Y:S01]  /*0af0*/  FFMA R11, R6, R11, R17 ;  /* 0x0000000b060b7223 */ /* 0x000fe20000000011 */
[----:B------:R-:W-:-:S03]  /*0b00*/  FSETP.GE.AND P0, PT, |R13|, 105615, PT ;  /* 0x47ce47800d00780b */ /* 0x000fc60003f06200 */
[C---:B------:R-:W-:Y:S01]  /*0b10*/  FFMA R8, R6.reuse, R11, R8 ;  /* 0x0000000b06087223 */ /* 0x040fe20000000008 */
[----:B------:R-:W-:Y:S01]  /*0b20*/  FFMA R11, R6, R0, RZ ;  /* 0x00000000060b7223 */ /* 0x000fe200000000ff */
[----:B0-----:R-:W-:Y:S01]  /*0b30*/  IMAD R10, R2, UR5, R3 ;  /* 0x00000005020a7c24 */ /* 0x001fe2000f8e0203 */
[----:B--2---:R-:W-:Y:S02]  /*0b40*/  I2FP.F32.S32 R2, UR4 ;  /* 0x0000000400027c45 */ /* 0x004fe40008201400 */
[----:B------:R-:W-:-:S04]  /*0b50*/  FFMA R0, R11, R8, R0 ;  /* 0x000000080b007223 */ /* 0x000fc80000000000 */
[----:B------:R-:W-:Y:S01]  /*0b60*/  @P1 FADD R0, RZ, -R0 ;  /* 0x80000000ff001221 */ /* 0x000fe20000000000 */
[----:B-1----:R-:W-:-:S04]  /*0b70*/  IMAD.WIDE R14, R10, 0x4, R14 ;  /* 0x000000040a0e7825 */ /* 0x002fc800078e020e */
[----:B------:R-:W-:-:S05]  /*0b80*/  FFMA R3, R7, R0, R2 ;  /* 0x0000000007037223 */ /* 0x000fca0000000002 */
[----:B------:R0:W-:Y:S01]  /*0b90*/  STG.E desc[UR6][R14.64], R3 ;  /* 0x000000030e007986 */ /* 0x0001e2000c101906 */
[----:B------:R-:W-:Y:S05]  /*0ba0*/  @!P0 BRA `(.L_x_44) ;  /* 0x0000000000dc8947 */ /* 0x000fea0003800000 */
[----:B------:R-:W-:-:S13]  /*0bb0*/  FSETP.NEU.AND P0, PT, |R13|, +INF , PT ;  /* 0x7f8000000d00780b */ /* 0x000fda0003f0d200 */
[----:B------:R-:W-:Y:S01]  /*0bc0*/  @!P0 FMUL R9, RZ, R13 ;  /* 0x0000000dff098220 */ /* 0x000fe20000400000 */
[----:B------:R-:W-:Y:S01]  /*0bd0*/  @!P0 IMAD.MOV.U32 R12, RZ, RZ, RZ ;  /* 0x000000ffff0c8224 */ /* 0x000fe200078e00ff */
[----:B------:R-:W-:Y:S06]  /*0be0*/  @!P0 BRA `(.L_x_44) ;  /* 0x0000000000cc8947 */ /* 0x000fec0003800000 */
[----:B------:R-:W-:Y:S01]  /*0bf0*/  IMAD.SHL.U32 R2, R13, 0x100, RZ ;  /* 0x000001000d027824 */ /* 0x000fe200078e00ff */
[----:B------:R-:W1:Y:S01]  /*0c00*/  LDCU.64 UR8, c[0x4][0x8] ;  /* 0x01000100ff0877ac */ /* 0x000e620008000a00 */
[----:B------:R-:W-:Y:S02]  /*0c10*/  IMAD.MOV.U32 R6, RZ, RZ, RZ ;  /* 0x000000ffff067224 */ /* 0x000fe400078e00ff */
[----:B------:R-:W-:Y:S01]  /*0c20*/  IMAD.MOV.U32 R0, RZ, RZ, R1 ;  /* 0x000000ffff007224 */ /* 0x000fe200078e0001 */
[----:B0-----:R-:W-:Y:S01]  /*0c30*/  LOP3.LUT R15, R2, 0x80000000, RZ, 0xfc, !PT ;  /* 0x80000000020f7812 */ /* 0x001fe200078efcff */
[----:B------:R-:W-:Y:S01]  /*0c40*/  UMOV UR5, URZ ;  /* 0x000000ff00057c82 */ /* 0x000fe20008000000 */
[----:B------:R-:W-:-:S05]  /*0c50*/  UMOV UR4, URZ ;  /* 0x000000ff00047c82 */ /* 0x000fca0008000000 */
.L_x_45:
[----:B-1----:R-:W-:Y:S02]  /*0c60*/  IMAD.U32 R8, RZ, RZ, UR8 ;  /* 0x00000008ff087e24 */ /* 0x002fe4000f8e00ff */
        /* <DEDUP_REMOVED lines=24> */
[----:B------:R-:W-:Y:S01]  /*0df0*/  UMOV UR5, 0x3bf921fb ;  /* 0x3bf921fb00057882 */ /* 0x000fe20000000000 */
[----:B------:R-:W-:-:S02]  /*0e00*/  ISETP.GE.AND P1, PT, R13, RZ, PT ;  /* 0x000000ff0d00720c */ /* 0x000fc40003f26270 */
[-C--:B--2---:R-:W-:Y:S02]  /*0e10*/  @P0 SHF.L.W.U32.HI R0, R3, R4.reuse, R0 ;  /* 0x0000000403000219 */ /* 0x084fe40000010e00 */
[----:B---3--:R-:W-:-:S04]  /*0e20*/  @P0 SHF.L.W.U32.HI R3, R2, R4, R3 ;  /* 0x0000000402030219 */ /* 0x008fc80000010e03 */
[C---:B------:R-:W-:Y:S01]  /*0e30*/  SHF.L.W.U32.HI R2, R3.reuse, 0x2, R0 ;  /* 0x0000000203027819 */ /* 0x040fe20000010e00 */
[----:B------:R-:W-:-:S03]  /*0e40*/  IMAD.SHL.U32 R3, R3, 0x4, RZ ;  /* 0x0000000403037824 */ /* 0x000fc600078e00ff */
[----:B------:R-:W-:Y:S02]  /*0e50*/  SHF.R.S32.HI R4, RZ, 0x1f, R2 ;  /* 0x0000001fff047819 */ /* 0x000fe40000011402 */
[----:B------:R-:W-:Y:S02]  /*0e60*/  LOP3.LUT R13, R2, R13, RZ, 0x3c, !PT ;  /* 0x0000000d020d7212 */ /* 0x000fe400078e3cff */
[C---:B------:R-:W-:Y:S02]  /*0e70*/  LOP3.LUT R8, R4.reuse, R3, RZ, 0x3c, !PT ;  /* 0x0000000304087212 */ /* 0x040fe400078e3cff */
[----:B------:R-:W-:Y:S02]  /*0e80*/  LOP3.LUT R9, R4, R2, RZ, 0x3c, !PT ;  /* 0x0000000204097212 */ /* 0x000fe400078e3cff */
[----:B------:R-:W-:Y:S02]  /*0e90*/  SHF.R.U32.HI R3, RZ, 0x1e, R0 ;  /* 0x0000001eff037819 */ /* 0x000fe40000011600 */
[----:B------:R-:W-:-:S02]  /*0ea0*/  ISETP.GE.AND P0, PT, R13, RZ, PT ;  /* 0x000000ff0d00720c */ /* 0x000fc40003f06270 */
[----:B------:R-:W0:Y:S01]  /*0eb0*/  I2F.F64.S64 R8, R8 ;  /* 0x0000000800087312 */ /* 0x000e220000301c00 */
[----:B------:R-:W-:-:S05]  /*0ec0*/  LEA.HI R12, R2, R3, RZ, 0x1 ;  /* 0x00000003020c7211 */ /* 0x000fca00078f08ff */
[----:B------:R-:W-:-:S04]  /*0ed0*/  IMAD.MOV R0, RZ, RZ, -R12 ;  /* 0x000000ffff007224 */ /* 0x000fc800078e0a0c */
[----:B------:R-:W-:Y:S01]  /*0ee0*/  @!P1 IMAD.MOV.U32 R12, RZ, RZ, R0 ;  /* 0x000000ffff0c9224 */ /* 0x000fe200078e0000 */
[----:B0-----:R-:W-:-:S10]  /*0ef0*/  DMUL R14, R8, UR4 ;  /* 0x00000004080e7c28 */ /* 0x001fd40008000000 */
[----:B------:R-:W0:Y:S02]  /*0f00*/  F2F.F32.F64 R14, R14 ;  /* 0x0000000e000e7310 */ /* 0x000e240000301000 */
[----:B01----:R-:W-:-:S07]  /*0f10*/  FSEL R9, -R14, R14, !P0 ;  /* 0x0000000e0e097208 */ /* 0x003fce0004000100 */
.L_x_44:
[----:B------:R-:W-:Y:S05]  /*0f20*/  BSYNC.RECONVERGENT B0 ;  /* 0x0000000000007941 */ /* 0x000fea0003800200 */
.L_x_43:
[----:B------:R-:W-:Y:S01]  /*0f30*/  FMUL R4, R9, R9 ;  /* 0x0000000909047220 */ /* 0x000fe20000400000 */
[----:B------:R-:W-:Y:S01]  /*0f40*/  LOP3.LUT R0, R12, 0x1, RZ, 0xc0, !PT ;  /* 0x000000010c007812 */ /* 0x000fe200078ec0ff */
[----:B------:R-:W-:Y:S01]  /*0f50*/  IMAD.MOV.U32 R11, RZ, RZ, 0x3c0885e4 ;  /* 0x3c0885e4ff0b7424 */ /* 0x000fe200078e00ff */
[----:B0-----:R-:W0:Y:S01]  /*0f60*/  LDC.64 R2, c[0x0][0x398] ;  /* 0x0000e600ff027b82 */ /* 0x001e220000000a00 */
[----:B------:R-:W-:Y:S01]  /*0f70*/  FFMA R5, R4, R5, -0.0013887860113754868507 ;  /* 0xbab607ed04057423 */ /* 0x000fe20000000005 */
[----:B------:R-:W-:Y:S01]  /*0f80*/  ISETP.NE.U32.AND P0, PT, R0, 0x1, PT ;  /* 0x000000010000780c */ /* 0x000fe20003f05070 */
[----:B------:R-:W1:Y:S01]  /*0f90*/  LDCU UR4, c[0x0][0x380] ;  /* 0x00007000ff0477ac */ /* 0x000e620008000800 */
[----:B------:R-:W-:Y:S02]  /*0fa0*/  IMAD.MOV.U32 R6, RZ, RZ, 0x3e2aaaa8 ;  /* 0x3e2aaaa8ff067424 */ /* 0x000fe400078e00ff */
[----:B------:R-:W-:Y:S01]  /*0fb0*/  VIADD R12, R12, 0x1 ;  /* 0x000000010c0c7836 */ /* 0x000fe20000000000 */
[----:B------:R-:W-:-:S02]  /*0fc0*/  FSEL R5, R5, -0.00019574658654164522886, P0 ;  /* 0xb94d415305057808 */ /* 0x000fc40000000000 */
[----:B------:R-:W-:Y:S02]  /*0fd0*/  FSEL R11, R11, 0.041666727513074874878, !P0 ;  /* 0x3d2aaabb0b0b7808 */ /* 0x000fe40004000000 */
[----:B------:R-:W-:Y:S02]  /*0fe0*/  FSEL R6, -R6, -0.4999999701976776123, !P0 ;  /* 0xbeffffff06067808 */ /* 0x000fe40004000100 */
[----:B------:R-:W-:Y:S01]  /*0ff0*/  LOP3.LUT P1, RZ, R12, 0x2, RZ, 0xc0, !PT ;  /* 0x000000020cff7812 */ /* 0x000fe2000782c0ff */
[----:B------:R-:W-:Y:S01]  /*1000*/  FFMA R5, R4, R5, R11 ;  /* 0x0000000504057223 */ /* 0x000fe2000000000b */
[----:B------:R-:W-:-:S03]  /*1010*/  FSEL R0, R9, 1, !P0 ;  /* 0x3f80000009007808 */ /* 0x000fc60004000000 */
[C---:B------:R-:W-:Y:S02]  /*1020*/  FFMA R6, R4.reuse, R5, R6 ;  /* 0x0000000504067223 */ /* 0x040fe40000000006 */
[----:B------:R-:W-:Y:S01]  /*1030*/  FFMA R5, R4, R0, RZ ;  /* 0x0000000004057223 */ /* 0x000fe200000000ff */
[----:B-1----:R-:W-:-:S03]  /*1040*/  I2FP.F32.S32 R4, UR4 ;  /* 0x0000000400047c45 */ /* 0x002fc60008201400 */
[----:B------:R-:W-:Y:S01]  /*1050*/  FFMA R0, R5, R6, R0 ;  /* 0x0000000605007223 */ /* 0x000fe20000000000 */
[----:B0-----:R-:W-:-:S04]  /*1060*/  IMAD.WIDE R2, R10, 0x4, R2 ;  /* 0x000000040a027825 */ /* 0x001fc800078e0202 */
[----:B------:R-:W-:-:S04]  /*1070*/  @P1 FADD R0, RZ, -R0 ;  /* 0x80000000ff001221 */ /* 0x000fc80000000000 */
[----:B------:R-:W-:-:S05]  /*1080*/  FFMA R7, R7, R0, R4 ;  /* 0x0000000007077223 */ /* 0x000fca0000000004 */
[----:B------:R-:W-:Y:S01]  /*1090*/  STG.E desc[UR6][R2.64], R7 ;  /* 0x0000000702007986 */ /* 0x000fe2000c101906 */
[----:B------:R-:W-:Y:S05]  /*10a0*/  EXIT ;  /* 0x000000000000794d */ /* 0x000fea0003800000 */
        .weak           $__internal_2_$__cuda_sm3x_div_rn_noftz_f32_slowpath
        .type           $__internal_2_$__cuda_sm3x_div_rn_noftz_f32_slowpath,@function
        .size           $__internal_2_$__cuda_sm3x_div_rn_noftz_f32_slowpath,($_ZN4rtlp23createCorticalMapKernelEiifffPfS0_ii$__internal_accurate_pow - $__internal_2_$__cuda_sm3x_div_rn_noftz_f32_slowpath)
$__internal_2_$__cuda_sm3x_div_rn_noftz_f32_slowpath:
[----:B------:R-:W0:Y:S01]  /*10b0*/  LDC R5, c[0x0][0x38c] ;  /* 0x0000e300ff057b82 */ /* 0x000e220000000800 */
[--C-:B------:R-:W-:Y:S01]  /*10c0*/  SHF.R.U32.HI R6, RZ, 0x17, R0.reuse ;  /* 0x00000017ff067819 */ /* 0x100fe20000011600 */
[----:B------:R-:W1:Y:S01]  /*10d0*/  LDCU UR4, c[0x0][0x38c] ;  /* 0x00007180ff0477ac */ /* 0x000e620008000800 */
[----:B------:R-:W-:Y:S01]  /*10e0*/  BSSY.RECONVERGENT B1, `(.L_x_46) ;  /* 0x0000064000017945 */ /* 0x000fe20003800200 */
[----:B------:R-:W-:Y:S01]  /*10f0*/  IMAD.MOV.U32 R9, RZ, RZ, R0 ;  /* 0x000000ffff097224 */ /* 0x000fe200078e0000 */
[----:B------:R-:W-:-:S05]  /*1100*/  LOP3.LUT R6, R6, 0xff, RZ, 0xc0, !PT ;  /* 0x000000ff06067812 */ /* 0x000fca00078ec0ff */
[----:B------:R-:W-:Y:S02]  /*1110*/  VIADD R12, R6, 0xffffffff ;  /* 0xffffffff060c7836 */ /* 0x000fe40000000000 */
[----:B-1----:R-:W-:Y:S01]  /*1120*/  IMAD.U32 R10, RZ, RZ, UR4 ;  /* 0x00000004ff0a7e24 */ /* 0x002fe2000f8e00ff */
[----:B0-----:R-:W-:-:S04]  /*1130*/  SHF.R.U32.HI R8, RZ, 0x17, R5 ;  /* 0x00000017ff087819 */ /* 0x001fc80000011605 */
[----:B------:R-:W-:-:S05]  /*1140*/  LOP3.LUT R8, R8, 0xff, RZ, 0xc0, !PT ;  /* 0x000000ff08087812 */ /* 0x000fca00078ec0ff */
[----:B------:R-:W-:-:S05]  /*1150*/  VIADD R13, R8, 0xffffffff ;  /* 0xffffffff080d7836 */ /* 0x000fca0000000000 */
[----:B------:R-:W-:-:S04]  /*1160*/  ISETP.GT.U32.AND P0, PT, R13, 0xfd, PT ;  /* 0x000000fd0d00780c */ /* 0x000fc80003f04070 */
[----:B------:R-:W-:-:S13]  /*1170*/  ISETP.GT.U32.OR P0, PT, R12, 0xfd, P0 ;  /* 0x000000fd0c00780c */ /* 0x000fda0000704470 */
[----:B------:R-:W-:Y:S01]  /*1180*/  @!P0 IMAD.MOV.U32 R11, RZ, RZ, RZ ;  /* 0x000000ffff0b8224 */ /* 0x000fe200078e00ff */
        /* <DEDUP_REMOVED lines=19> */
[----:B------:R-:W-:Y:S02]  /*12c0*/  @P0 IMAD.MOV.U32 R11, RZ, RZ, RZ ;  /* 0x000000ffff0b0224 */ /* 0x000fe400078e00ff */
[----:B------:R-:W-:Y:S01]  /*12d0*/  @!P0 FFMA R9, R0, 1.84467440737095516160e+19, RZ ;  /* 0x5f80000000098823 */ /* 0x000fe200000000ff */
[----:B------:R-:W-:Y:S02]  /*12e0*/  @!P0 IMAD.MOV.U32 R11, RZ, RZ, -0x40 ;  /* 0xffffffc0ff0b8424 */ /* 0x000fe400078e00ff */
[----:B------:R-:W-:Y:S02]  /*12f0*/  @!P1 FFMA R10, R5, 1.84467440737095516160e+19, RZ ;  /* 0x5f800000050a9823 */ /* 0x000fe400000000ff */
[----:B------:R-:W-:-:S07]  /*1300*/  @!P1 VIADD R11, R11, 0x40 ;  /* 0x000000400b0b9836 */ /* 0x000fce0000000000 */
.L_x_47:
[----:B------:R-:W-:Y:S01]  /*1310*/  LEA R5, R8, 0xc0800000, 0x17 ;  /* 0xc080000008057811 */ /* 0x000fe200078eb8ff */
[----:B------:R-:W-:Y:S01]  /*1320*/  VIADD R6, R6, 0xffffff81 ;  /* 0xffffff8106067836 */ /* 0x000fe20000000000 */
[----:B------:R-:W-:Y:S03]  /*1330*/  BSSY.RECONVERGENT B2, `(.L_x_52) ;  /* 0x0000035000027945 */ /* 0x000fe60003800200 */
[----:B------:R-:W-:Y:S02]  /*1340*/  IMAD.IADD R5, R10, 0x1, -R5 ;  /* 0x000000010a057824 */ /* 0x000fe400078e0a05 */
[C---:B------:R-:W-:Y:S01]  /*1350*/  IMAD R0, R6.reuse, -0x800000, R9 ;  /* 0xff80000006007824 */ /* 0x040fe200078e0209 */
[----:B------:R-:W-:Y:S01]  /*1360*/  IADD3 R6, PT, PT, R6, 0x7f, -R8 ;  /* 0x0000007f06067810 */ /* 0x000fe20007ffe808 */
[----:B------:R-:W0:Y:S01]  /*1370*/  MUFU.RCP R10, R5 ;  /* 0x00000005000a7308 */ /* 0x000e220000001000 */
[----:B------:R-:W-:-:S03]  /*1380*/  FADD.FTZ R13, -R5, -RZ ;  /* 0x800000ff050d7221 */ /* 0x000fc60000010100 */
[----:B------:R-:W-:Y:S02]  /*1390*/  IMAD.IADD R6, R6, 0x1, R11 ;  /* 0x0000000106067824 */ /* 0x000fe400078e020b */
[----:B0-----:R-:W-:-:S04]  /*13a0*/  FFMA R15, R10, R13, 1 ;  /* 0x3f8000000a0f7423 */ /* 0x001fc8000000000d */
[----:B------:R-:W-:-:S04]  /*13b0*/  FFMA R12, R10, R15, R10 ;  /* 0x0000000f0a0c7223 */ /* 0x000fc8000000000a */
[----:B------:R-:W-:-:S04]  /*13c0*/  FFMA R9, R0, R12, RZ ;  /* 0x0000000c00097223 */ /* 0x000fc800000000ff */
[----:B------:R-:W-:-:S04]  /*13d0*/  FFMA R10, R13, R9, R0 ;  /* 0x000000090d0a7223 */ /* 0x000fc80000000000 */
[----:B------:R-:W-:-:S04]  /*13e0*/  FFMA R9, R12, R10, R9 ;  /* 0x0000000a0c097223 */ /* 0x000fc80000000009 */
[----:B------:R-:W-:-:S04]  /*13f0*/  FFMA R10, R13, R9, R0 ;  /* 0x000000090d0a7223 */ /* 0x000fc80000000000 */
[----:B------:R-:W-:-:S05]  /*1400*/  FFMA R0, R12, R10, R9 ;  /* 0x0000000a0c007223 */ /* 0x000fca0000000009 */
[----:B------:R-:W-:-:S04]  /*1410*/  SHF.R.U32.HI R5, RZ, 0x17, R0 ;  /* 0x00000017ff057819 */ /* 0x000fc80000011600 */
[----:B------:R-:W-:-:S05]  /*1420*/  LOP3.LUT R5, R5, 0xff, RZ, 0xc0, !PT ;  /* 0x000000ff05057812 */ /* 0x000fca00078ec0ff */
[----:B------:R-:W-:-:S04]  /*1430*/  IMAD.IADD R11, R5, 0x1, R6 ;  /* 0x00000001050b7824 */ /* 0x000fc800078e0206 */
[----:B------:R-:W-:-:S05]  /*1440*/  VIADD R5, R11, 0xffffffff ;  /* 0xffffffff0b057836 */ /* 0x000fca0000000000 */
        /* <DEDUP_REMOVED lines=15> */
[----:B------:R-:W-:Y:S02]  /*1540*/  VIADD R9, R11, 0x20 ;  /* 0x000000200b097836 */ /* 0x000fe40000000000 */
[----:B------:R-:W-:Y:S01]  /*1550*/  LOP3.LUT R8, R8, 0x800000, RZ, 0xfc, !PT ;  /* 0x0080000008087812 */ /* 0x000fe200078efcff */
[----:B------:R-:W-:Y:S01]  /*1560*/  IMAD.MOV R10, RZ, RZ, -R11 ;  /* 0x000000ffff0a7224 */ /* 0x000fe200078e0a0b */
[----:B------:R-:W-:-:S02]  /*1570*/  FSETP.NEU.FTZ.AND P0, PT, R5, R6, PT ;  /* 0x000000060500720b */ /* 0x000fc40003f1d000 */
[----:B------:R-:W-:Y:S02]  /*1580*/  SHF.L.U32 R9, R8, R9, RZ ;  /* 0x0000000908097219 */ /* 0x000fe400000006ff */
[----:B------:R-:W-:Y:S02]  /*1590*/  SEL R5, R10, RZ, P2 ;  /* 0x000000ff0a057207 */ /* 0x000fe40001000000 */
[----:B------:R-:W-:Y:S02]  /*15a0*/  ISETP.NE.AND P1, PT, R9, RZ, P1 ;  /* 0x000000ff0900720c */ /* 0x000fe40000f25270 */
[----:B------:R-:W-:Y:S02]  /*15b0*/  SHF.R.U32.HI R5, RZ, R5, R8 ;  /* 0x00000005ff057219 */ /* 0x000fe40000011608 */
[----:B------:R-:W-:Y:S02]  /*15c0*/  PLOP3.LUT P0, PT, P0, P1, PT, 0xf8, 0x8f ;  /* 0x00000000008f781c */ /* 0x000fe40000703f70 */
[----:B------:R-:W-:-:S02]  /*15d0*/  SHF.R.U32.HI R9, RZ, 0x1, R5 ;  /* 0x00000001ff097819 */ /* 0x000fc40000011605 */
[----:B------:R-:W-:-:S04]  /*15e0*/  SEL R6, RZ, 0x1, !P0 ;  /* 0x00000001ff067807 */ /* 0x000fc80004000000 */
[----:B------:R-:W-:-:S04]  /*15f0*/  LOP3.LUT R6, R6, 0x1, R9, 0xf8, !PT ;  /* 0x0000000106067812 */ /* 0x000fc800078ef809 */
[----:B------:R-:W-:-:S05]  /*1600*/  LOP3.LUT R6, R6, R5, RZ, 0xc0, !PT ;  /* 0x0000000506067212 */ /* 0x000fca00078ec0ff */
[----:B------:R-:W-:-:S05]  /*1610*/  IMAD.IADD R9, R9, 0x1, R6 ;  /* 0x0000000109097824 */ /* 0x000fca00078e0206 */
[----:B------:R-:W-:Y:S01]  /*1620*/  LOP3.LUT R0, R9, R0, RZ, 0xfc, !PT ;  /* 0x0000000009007212 */ /* 0x000fe200078efcff */
[----:B------:R-:W-:Y:S06]  /*1630*/  BRA `(.L_x_55) ;  /* 0x0000000000107947 */ /* 0x000fec0003800000 */
.L_x_54:
[----:B------:R-:W-:-:S04]  /*1640*/  LOP3.LUT R0, R0, 0x80000000, RZ, 0xc0, !PT ;  /* 0x8000000000007812 */ /* 0x000fc800078ec0ff */
[----:B------:R-:W-:Y:S01]  /*1650*/  LOP3.LUT R0, R0, 0x7f800000, RZ, 0xfc, !PT ;  /* 0x7f80000000007812 */ /* 0x000fe200078efcff */
[----:B------:R-:W-:Y:S06]  /*1660*/  BRA `(.L_x_55) ;  /* 0x0000000000047947 */ /* 0x000fec0003800000 */
.L_x_53:
[----:B------:R-:W-:-:S07]  /*1670*/  IMAD R0, R6, 0x800000, R0 ;  /* 0x0080000006007824 */ /* 0x000fce00078e0200 */
.L_x_55:
[----:B------:R-:W-:Y:S05]  /*1680*/  BSYNC.RECONVERGENT B2 ;  /* 0x0000000000027941 */ /* 0x000fea0003800200 */
.L_x_52:
[----:B------:R-:W-:Y:S05]  /*1690*/  BRA `(.L_x_56) ;  /* 0x0000000000207947 */ /* 0x000fea0003800000 */
.L_x_51:
[----:B------:R-:W-:-:S04]  /*16a0*/  LOP3.LUT R0, R10, 0x80000000, R9, 0x48, !PT ;  /* 0x800000000a007812 */ /* 0x000fc800078e4809 */
[----:B------:R-:W-:Y:S01]  /*16b0*/  LOP3.LUT R0, R0, 0x7f800000, RZ, 0xfc, !PT ;  /* 0x7f80000000007812 */ /* 0x000fe200078efcff */
[----:B------:R-:W-:Y:S06]  /*16c0*/  BRA `(.L_x_56) ;  /* 0x0000000000147947 */ /* 0x000fec0003800000 */
.L_x_50:
[----:B------:R-:W-:Y:S01]  /*16d0*/  LOP3.LUT R0, R10, 0x80000000, R9, 0x48, !PT ;  /* 0x800000000a007812 */ /* 0x000fe200078e4809 */
[----:B------:R-:W-:Y:S06]  /*16e0*/  BRA `(.L_x_56) ;  /* 0x00000000000c7947 */ /* 0x000fec0003800000 */
.L_x_49:
[----:B------:R-:W0:Y:S01]  /*16f0*/  MUFU.RSQ R0, -QNAN ;  /* 0xffc0000000007908 */ /* 0x000e220000001400 */
[----:B------:R-:W-:Y:S05]  /*1700*/  BRA `(.L_x_56) ;  /* 0x0000000000047947 */ /* 0x000fea0003800000 */
.L_x_48:
[----:B------:R-:W-:-:S07]  /*1710*/  FADD.FTZ R0, R0, R5 ;  /* 0x0000000500007221 */ /* 0x000fce0000010000 */
.L_x_56:
[----:B------:R-:W-:Y:S05]  /*1720*/  BSYNC.RECONVERGENT B1 ;  /* 0x0000000000017941 */ /* 0x000fea0003800200 */
.L_x_46:
[----:B------:R-:W-:-:S04]  /*1730*/  IMAD.MOV.U32 R5, RZ, RZ, 0x0 ;  /* 0x00000000ff057424 */ /* 0x000fc800078e00ff */
[----:B0-----:R-:W-:Y:S05]  /*1740*/  RET.REL.NODEC R4 `(_ZN4rtlp23createCorticalMapKernelEiifffPfS0_ii) ;  /* 0xffffffe8042c7950 */ /* 0x001fea0003c3ffff */
        .type           $_ZN4rtlp23createCorticalMapKernelEiifffPfS0_ii$__internal_accurate_pow,@function
        .size           $_ZN4rtlp23createCorticalMapKernelEiifffPfS0_ii$__internal_accurate_pow,(.L_x_62 - $_ZN4rtlp23createCorticalMapKernelEiifffPfS0_ii$__internal_accurate_pow)
$_ZN4rtlp23createCorticalMapKernelEiifffPfS0_ii$__internal_accurate_pow:
[----:B------:R-:W-:Y:S01]  /*1750*/  DADD R20, -RZ, |R6| ;  /* 0x00000000ff147229 */ /* 0x000fe20000000506 */
[----:B------:R-:W-:Y:S01]  /*1760*/  IMAD.MOV.U32 R16, RZ, RZ, RZ ;  /* 0x000000ffff107224 */ /* 0x000fe200078e00ff */
[----:B------:R-:W-:Y:S01]  /*1770*/  UMOV UR4, 0x7d2cafe2 ;  /* 0x7d2cafe200047882 */ /* 0x000fe20000000000 */
[----:B------:R-:W-:Y:S01]  /*1780*/  IMAD.MOV.U32 R18, RZ, RZ, 0x41ad3b5a ;  /* 0x41ad3b5aff127424 */ /* 0x000fe200078e00ff */
[----:B------:R-:W-:Y:S01]  /*1790*/  UMOV UR5, 0x3eb0f5ff ;  /* 0x3eb0f5ff00057882 */ /* 0x000fe20000000000 */
[----:B------:R-:W-:Y:S01]  /*17a0*/  IMAD.MOV.U32 R19, RZ, RZ, 0x3ed0f5d2 ;  /* 0x3ed0f5d2ff137424 */ /* 0x000fe200078e00ff */
[----:B------:R-:W-:Y:S01]  /*17b0*/  UMOV UR6, 0x3b39803f ;  /* 0x3b39803f00067882 */ /* 0x000fe20000000000 */
[----:B------:R-:W-:-:S03]  /*17c0*/  UMOV UR7, 0x3c7abc9e ;  /* 0x3c7abc9e00077882 */ /* 0x000fc60000000000 */
[----:B------:R-:W-:Y:S01]  /*17d0*/  ISETP.GT.U32.AND P1, PT, R21, 0xfffff, PT ;  /* 0x000fffff1500780c */ /* 0x000fe20003f24070 */
[----:B------:R-:W-:Y:S02]  /*17e0*/  IMAD.MOV.U32 R10, RZ, RZ, R21 ;  /* 0x000000ffff0a7224 */ /* 0x000fe400078e0015 */
[----:B------:R-:W-:-:S10]  /*17f0*/  IMAD.MOV.U32 R12, RZ, RZ, R20 ;  /* 0x000000ffff0c7224 */ /* 0x000fd400078e0014 */
[----:B------:R-:W-:-:S10]  /*1800*/  @!P1 DMUL R8, R20, 1.80143985094819840000e+16 ;  /* 0x4350000014089828 */ /* 0x000fd40000000000 */
[----:B------:R-:W-:Y:S02]  /*1810*/  @!P1 IMAD.MOV.U32 R10, RZ, RZ, R9 ;  /* 0x000000ffff0a9224 */ /* 0x000fe400078e0009 */
[----:B------:R-:W-:Y:S01]  /*1820*/  @!P1 IMAD.MOV.U32 R12, RZ, RZ, R8 ;  /* 0x000000ffff0c9224 */ /* 0x000fe200078e0008 */
[----:B------:R-:W-:Y:S02]  /*1830*/  SHF.R.U32.HI R8, RZ, 0x14, R21 ;  /* 0x00000014ff087819 */ /* 0x000fe40000011615 */
[----:B------:R-:W-:Y:S02]  /*1840*/  LOP3.LUT R10, R10, 0x800fffff, RZ, 0xc0, !PT ;  /* 0x800fffff0a0a7812 */ /* 0x000fe400078ec0ff */
[----:B------:R-:W-:Y:S02]  /*1850*/  @!P1 LEA.HI R8, R9, 0xffffffca, RZ, 0xc ;  /* 0xffffffca09089811 */ /* 0x000fe400078f60ff */
[----:B------:R-:W-:-:S03]  /*1860*/  LOP3.LUT R13, R10, 0x3ff00000, RZ, 0xfc, !PT ;  /* 0x3ff000000a0d7812 */ /* 0x000fc600078efcff */
[----:B------:R-:W-:Y:S01]  /*1870*/  VIADD R9, R8, 0xfffffc01 ;  /* 0xfffffc0108097836 */ /* 0x000fe20000000000 */
[----:B------:R-:W-:-:S13]  /*1880*/  ISETP.GE.U32.AND P2, PT, R13, 0x3ff6a09f, PT ;  /* 0x3ff6a09f0d00780c */ /* 0x000fda0003f46070 */
[----:B------:R-:W-:Y:S02]  /*1890*/  @P2 VIADD R11, R13, 0xfff00000 ;  /* 0xfff000000d0b2836 */ /* 0x000fe40000000000 */
[----:B------:R-:W-:Y:S02]  /*18a0*/  @P2 VIADD R9, R8, 0xfffffc02 ;  /* 0xfffffc0208092836 */ /* 0x000fe40000000000 */
[----:B------:R-:W-:-:S06]  /*18b0*/  @P2 IMAD.MOV.U32 R13, RZ, RZ, R11 ;  /* 0x000000ffff0d2224 */ /* 0x000fcc00078e000b */
[C---:B------:R-:W-:Y:S02]  /*18c0*/  DADD R14, R12.reuse, 1 ;  /* 0x3ff000000c0e7429 */ /* 0x040fe40000000000 */
[----:B------:R-:W-:-:S04]  /*18d0*/  DADD R12, R12, -1 ;  /* 0xbff000000c0c7429 */ /* 0x000fc80000000000 */
[----:B------:R-:W0:Y:S02]  /*18e0*/  MUFU.RCP64H R17, R15 ;  /* 0x0000000f00117308 */ /* 0x000e240000001800 */
[----:B0-----:R-:W-:-:S08]  /*18f0*/  DFMA R10, -R14, R16, 1 ;  /* 0x3ff000000e0a742b */ /* 0x001fd00000000110 */
[----:B------:R-:W-:-:S08]  /*1900*/  DFMA R10, R10, R10, R10 ;  /* 0x0000000a0a0a722b */ /* 0x000fd0000000000a */
[----:B------:R-:W-:-:S08]  /*1910*/  DFMA R16, R16, R10, R16 ;  /* 0x0000000a1010722b */ /* 0x000fd00000000010 */
[----:B------:R-:W-:-:S08]  /*1920*/  DMUL R10, R12, R16 ;  /* 0x000000100c0a7228 */ /* 0x000fd00000000000 */
[----:B------:R-:W-:-:S08]  /*1930*/  DFMA R10, R12, R16, R10 ;  /* 0x000000100c0a722b */ /* 0x000fd0000000000a */
[----:B------:R-:W-:-:S08]  /*1940*/  DMUL R24, R10, R10 ;  /* 0x0000000a0a187228 */ /* 0x000fd00000000000 */
[----:B------:R-:W-:Y:S01]  /*1950*/  DFMA R14, R24, UR4, R18 ;  /* 0x00000004180e7c2b */ /* 0x000fe20008000012 */
[----:B------:R-:W-:Y:S01]  /*1960*/  UMOV UR4, 0x75488a3f ;  /* 0x75488a3f00047882 */ /* 0x000fe20000000000 */
[----:B------:R-:W-:-:S06]  /*1970*/  UMOV UR5, 0x3ef3b20a ;  /* 0x3ef3b20a00057882 */ /* 0x000fcc0000000000 */
[----:B------:R-:W-:Y:S01]  /*1980*/  DFMA R14, R24, R14, UR4 ;  /* 0x00000004180e7e2b */ /* 0x000fe2000800000e */
[----:B------:R-:W-:Y:S01]  /*1990*/  UMOV UR4, 0xe4faecd5 ;  /* 0xe4faecd500047882 */ /* 0x000fe20000000000 */
[----:B------:R-:W-:-:S06]  /*19a0*/  UMOV UR5, 0x3f1745cd ;  /* 0x3f1745cd00057882 */ /* 0x000fcc0000000000 */
[----:B------:R-:W-:Y:S01]  /*19b0*/  DFMA R14, R24, R14, UR4 ;  /* 0x00000004180e7e2b */ /* 0x000fe2000800000e */
[----:B------:R-:W-:Y:S01]  /*19c0*/  UMOV UR4, 0x258a578b ;  /* 0x258a578b00047882 */ /* 0x000fe20000000000 */
[----:B------:R-:W-:-:S06]  /*19d0*/  UMOV UR5, 0x3f3c71c7 ;  /* 0x3f3c71c700057882 */ /* 0x000fcc0000000000 */
[----:B------:R-:W-:Y:S01]  /*19e0*/  DFMA R22, R24, R14, UR4 ;  /* 0x0000000418167e2b */ /* 0x000fe2000800000e */
[----:B------:R-:W-:Y:S01]  /*19f0*/  UMOV UR4, 0x9242b910 ;  /* 0x9242b91000047882 */ /* 0x000fe20000000000 */
[----:B------:R-:W-:Y:S01]  /*1a00*/  UMOV UR5, 0x3f624924 ;  /* 0x3f62492400057882 */ /* 0x000fe20000000000 */
[----:B------:R-:W-:-:S05]  /*1a10*/  DADD R14, R12, -R10 ;  /* 0x000000000c0e7229 */ /* 0x000fca000000080a */
[----:B------:R-:W-:Y:S01]  /*1a20*/  DFMA R22, R24, R22, UR4 ;  /* 0x0000000418167e2b */ /* 0x000fe20008000016 */
[----:B------:R-:W-:Y:S01]  /*1a30*/  UMOV UR4, 0x99999dfb ;  /* 0x99999dfb00047882 */ /* 0x000fe20000000000 */
[----:B------:R-:W-:Y:S01]  /*1a40*/  UMOV UR5, 0x3f899999 ;  /* 0x3f89999900057882 */ /* 0x000fe20000000000 */
[----:B------:R-:W-:-:S05]  /*1a50*/  DADD R14, R14, R14 ;  /* 0x000000000e0e7229 */ /* 0x000fca000000000e */
[----:B------:R-:W-:Y:S01]  /*1a60*/  DFMA R22, R24, R22, UR4 ;  /* 0x0000000418167e2b */ /* 0x000fe20008000016 */
[----:B------:R-:W-:Y:S01]  /*1a70*/  UMOV UR4, 0x55555555 ;  /* 0x5555555500047882 */ /* 0x000fe20000000000 */
[----:B------:R-:W-:Y:S01]  /*1a80*/  UMOV UR5, 0x3fb55555 ;  /* 0x3fb5555500057882 */ /* 0x000fe20000000000 */
[----:B------:R-:W-:-:S05]  /*1a90*/  DFMA R14, R12, -R10, R14 ;  /* 0x8000000a0c0e722b */ /* 0x000fca000000000e */
[----:B------:R-:W-:-:S03]  /*1aa0*/  DFMA R12, R24, R22, UR4 ;  /* 0x00000004180c7e2b */ /* 0x000fc60008000016 */
[----:B------:R-:W-:Y:S02]  /*1ab0*/  DMUL R14, R16, R14 ;  /* 0x0000000e100e7228 */ /* 0x000fe40000000000 */
[----:B------:R-:W-:-:S03]  /*1ac0*/  DMUL R16, R10, R10 ;  /* 0x0000000a0a107228 */ /* 0x000fc60000000000 */
[----:B------:R-:W-:Y:S01]  /*1ad0*/  DADD R18, -R12, UR4 ;  /* 0x000000040c127e29 */ /* 0x000fe20008000100 */
[----:B------:R-:W-:Y:S01]  /*1ae0*/  UMOV UR4, 0xb9e7b0 ;  /* 0x00b9e7b000047882 */ /* 0x000fe20000000000 */
[----:B------:R-:W-:-:S03]  /*1af0*/  UMOV UR5, 0x3c46a4cb ;  /* 0x3c46a4cb00057882 */ /* 0x000fc60000000000 */
[----:B------:R-:W-:-:S03]  /*1b00*/  DFMA R20, R10, R10, -R16 ;  /* 0x0000000a0a14722b */ /* 0x000fc60000000810 */
[----:B------:R-:W-:Y:S02]  /*1b10*/  DFMA R18, R24, R22, R18 ;  /* 0x000000161812722b */ /* 0x000fe40000000012 */
[----:B------:R-:W-:Y:S01]  /*1b20*/  DMUL R24, R10, R16 ;  /* 0x000000100a187228 */ /* 0x000fe20000000000 */
[----:B------:R-:W-:Y:S02]  /*1b30*/  VIADD R23, R15, 0x100000 ;  /* 0x001000000f177836 */ /* 0x000fe40000000000 */
[----:B------:R-:W-:-:S03]  /*1b40*/  IMAD.MOV.U32 R22, RZ, RZ, R14 ;  /* 0x000000ffff167224 */ /* 0x000fc600078e000e */
[----:B------:R-:W-:Y:S01]  /*1b50*/  DADD R18, R18, -UR4 ;  /* 0x8000000412127e29 */ /* 0x000fe20008000000 */
[----:B------:R-:W-:Y:S01]  /*1b60*/  UMOV UR4, 0x80000000 ;  /* 0x8000000000047882 */ /* 0x000fe20000000000 */
[----:B------:R-:W-:Y:S01]  /*1b70*/  UMOV UR5, 0x43300000 ;  /* 0x4330000000057882 */ /* 0x000fe20000000000 */
[C---:B------:R-:W-:Y:S02]  /*1b80*/  DFMA R22, R10.reuse, R22, R20 ;  /* 0x000000160a16722b */ /* 0x040fe40000000014 */
[----:B------:R-:W-:-:S08]  /*1b90*/  DFMA R20, R10, R16, -R24 ;  /* 0x000000100a14722b */ /* 0x000fd00000000818 */
[----:B------:R-:W-:Y:S02]  /*1ba0*/  DFMA R20, R14, R16, R20 ;  /* 0x000000100e14722b */ /* 0x000fe40000000014 */
[----:B------:R-:W-:-:S06]  /*1bb0*/  DADD R16, R12, R18 ;  /* 0x000000000c107229 */ /* 0x000fcc0000000012 */
[----:B------:R-:W-:Y:S02]  /*1bc0*/  DFMA R20, R10, R22, R20 ;  /* 0x000000160a14722b */ /* 0x000fe40000000014 */
[----:B------:R-:W-:Y:S02]  /*1bd0*/  DADD R22, R12, -R16 ;  /* 0x000000000c167229 */ /* 0x000fe40000000810 */
[----:B------:R-:W-:-:S06]  /*1be0*/  DMUL R12, R16, R24 ;  /* 0x00000018100c7228 */ /* 0x000fcc0000000000 */
[----:B------:R-:W-:Y:S02]  /*1bf0*/  DADD R22, R18, R22 ;  /* 0x0000000012167229 */ /* 0x000fe40000000016 */
[----:B------:R-:W-:-:S08]  /*1c00*/  DFMA R18, R16, R24, -R12 ;  /* 0x000000181012722b */ /* 0x000fd0000000080c */
[----:B------:R-:W-:-:S08]  /*1c10*/  DFMA R18, R16, R20, R18 ;  /* 0x000000141012722b */ /* 0x000fd00000000012 */
[----:B------:R-:W-:-:S08]  /*1c20*/  DFMA R22, R22, R24, R18 ;  /* 0x000000181616722b */ /* 0x000fd00000000012 */
[----:B------:R-:W-:-:S08]  /*1c30*/  DADD R18, R12, R22 ;  /* 0x000000000c127229 */ /* 0x000fd00000000016 */
[--C-:B------:R-:W-:Y:S02]  /*1c40*/  DADD R16, R10, R18.reuse ;  /* 0x000000000a107229 */ /* 0x100fe40000000012 */
[----:B------:R-:W-:-:S06]  /*1c50*/  DADD R12, R12, -R18 ;  /* 0x000000000c0c7229 */ /* 0x000fcc0000000812 */
[----:B------:R-:W-:Y:S02]  /*1c60*/  DADD R10, R10, -R16 ;  /* 0x000000000a0a7229 */ /* 0x000fe40000000810 */
[----:B------:R-:W-:-:S06]  /*1c70*/  DADD R12, R22, R12 ;  /* 0x00000000160c7229 */ /* 0x000fcc000000000c */
[----:B------:R-:W-:-:S08]  /*1c80*/  DADD R10, R18, R10 ;  /* 0x00000000120a7229 */ /* 0x000fd0000000000a */
[----:B------:R-:W-:-:S08]  /*1c90*/  DADD R10, R12, R10 ;  /* 0x000000000c0a7229 */ /* 0x000fd0000000000a */
[----:B------:R-:W-:Y:S01]  /*1ca0*/  DADD R14, R14, R10 ;  /* 0x000000000e0e7229 */ /* 0x000fe2000000000a */
[----:B------:R-:W-:Y:S01]  /*1cb0*/  LOP3.LUT R10, R9, 0x80000000, RZ, 0x3c, !PT ;  /* 0x80000000090a7812 */ /* 0x000fe200078e3cff */
[----:B------:R-:W-:-:S06]  /*1cc0*/  IMAD.MOV.U32 R11, RZ, RZ, 0x43300000 ;  /* 0x43300000ff0b7424 */ /* 0x000fcc00078e00ff */
[----:B------:R-:W-:Y:S02]  /*1cd0*/  DADD R12, R16, R14 ;  /* 0x00000000100c7229 */ /* 0x000fe4000000000e */
[----:B------:R-:W-:Y:S01]  /*1ce0*/  DADD R10, R10, -UR4 ;  /* 0x800000040a0a7e29 */ /* 0x000fe20008000000 */
[----:B------:R-:W-:Y:S01]  /*1cf0*/  UMOV UR4, 0xfefa39ef ;  /* 0xfefa39ef00047882 */ /* 0x000fe20000000000 */
[----:B------:R-:W-:-:S04]  /*1d00*/  UMOV UR5, 0x3fe62e42 ;  /* 0x3fe62e4200057882 */ /* 0x000fc80000000000 */
[--C-:B------:R-:W-:Y:S02]  /*1d10*/  DADD R16, R16, -R12.reuse ;  /* 0x0000000010107229 */ /* 0x100fe4000000080c */
[----:B------:R-:W-:-:S06]  /*1d20*/  DFMA R8, R10, UR4, R12 ;  /* 0x000000040a087c2b */ /* 0x000fcc000800000c */
[----:B------:R-:W-:Y:S02]  /*1d30*/  DADD R16, R14, R16 ;  /* 0x000000000e107229 */ /* 0x000fe40000000010 */
[----:B------:R-:W-:-:S08]  /*1d40*/  DFMA R18, R10, -UR4, R8 ;  /* 0x800000040a127c2b */ /* 0x000fd00008000008 */
[----:B------:R-:W-:-:S08]  /*1d50*/  DADD R18, -R12, R18 ;  /* 0x000000000c127229 */ /* 0x000fd00000000112 */
[----:B------:R-:W-:-:S08]  /*1d60*/  DADD R14, R16, -R18 ;  /* 0x00000000100e7229 */ /* 0x000fd00000000812 */
[----:B------:R-:W-:Y:S01]  /*1d70*/  DFMA R14, R10, UR6, R14 ;  /* 0x000000060a0e7c2b */ /* 0x000fe2000800000e */
[C---:B------:R-:W-:Y:S01]  /*1d80*/  IMAD.SHL.U32 R10, R5.reuse, 0x2, RZ ;  /* 0x00000002050a7824 */ /* 0x040fe200078e00ff */
[----:B------:R-:W-:-:S04]  /*1d90*/  LOP3.LUT R11, R5, 0xff0fffff, RZ, 0xc0, !PT ;  /* 0xff0fffff050b7812 */ /* 0x000fc800078ec0ff */
[----:B------:R-:W-:Y:S02]  /*1da0*/  ISETP.GT.U32.AND P1, PT, R10, -0x2000001, PT ;  /* 0xfdffffff0a00780c */ /* 0x000fe40003f24070 */
[----:B------:R-:W-:Y:S01]  /*1db0*/  DADD R12, R8, R14 ;  /* 0x00000000080c7229 */ /* 0x000fe2000000000e */
[----:B------:R-:W-:Y:S01]  /*1dc0*/  IMAD.MOV.U32 R10, RZ, RZ, R4 ;  /* 0x000000ffff0a7224 */ /* 0x000fe200078e0004 */
[----:B------:R-:W-:-:S06]  /*1dd0*/  SEL R11, R11, R5, P1 ;  /* 0x000000050b0b7207 */ /* 0x000fcc0000800000 */
[----:B------:R-:W-:Y:S02]  /*1de0*/  DADD R16, R8, -R12 ;  /* 0x0000000008107229 */ /* 0x000fe4000000080c */
[----:B------:R-:W-:-:S06]  /*1df0*/  DMUL R8, R12, R10 ;  /* 0x0000000a0c087228 */ /* 0x000fcc0000000000 */
[----:B------:R-:W-:Y:S02]  /*1e00*/  DADD R16, R14, R16 ;  /* 0x000000000e107229 */ /* 0x000fe40000000010 */
[----:B------:R-:W-:-:S08]  /*1e10*/  DFMA R12, R12, R10, -R8 ;  /* 0x0000000a0c0c722b */ /* 0x000fd00000000808 */
[----:B------:R-:W-:Y:S01]  /*1e20*/  DFMA R16, R16, R10, R12 ;  /* 0x0000000a1010722b */ /* 0x000fe2000000000c */
[----:B------:R-:W-:Y:S02]  /*1e30*/  IMAD.MOV.U32 R10, RZ, RZ, 0x652b82fe ;  /* 0x652b82feff0a7424 */ /* 0x000fe400078e00ff */
[----:B------:R-:W-:-:S05]  /*1e40*/  IMAD.MOV.U32 R11, RZ, RZ, 0x3ff71547 ;  /* 0x3ff71547ff0b7424 */ /* 0x000fca00078e00ff */
[----:B------:R-:W-:-:S08]  /*1e50*/  DADD R12, R8, R16 ;  /* 0x00000000080c7229 */ /* 0x000fd00000000010 */
[----:B------:R-:W-:Y:S02]  /*1e60*/  DFMA R10, R12, R10, 6.75539944105574400000e+15 ;  /* 0x433800000c0a742b */ /* 0x000fe4000000000a */
[----:B------:R-:W-:Y:S01]  /*1e70*/  FSETP.GEU.AND P1, PT, |R13|, 4.1917929649353027344, PT ;  /* 0x4086232b0d00780b */ /* 0x000fe20003f2e200 */
[----:B------:R-:W-:-:S05]  /*1e80*/  DADD R8, R8, -R12 ;  /* 0x0000000008087229 */ /* 0x000fca000000080c */
[----:B------:R-:W-:-:S03]  /*1e90*/  DADD R14, R10, -6.75539944105574400000e+15 ;  /* 0xc33800000a0e7429 */ /* 0x000fc60000000000 */
[----:B------:R-:W-:-:S05]  /*1ea0*/  DADD R16, R16, R8 ;  /* 0x0000000010107229 */ /* 0x000fca0000000008 */
[----:B------:R-:W-:Y:S01]  /*1eb0*/  DFMA R18, R14, -UR4, R12 ;  /* 0x800000040e127c2b */ /* 0x000fe2000800000c */
[----:B------:R-:W-:Y:S01]  /*1ec0*/  UMOV UR4, 0x3b39803f ;  /* 0x3b39803f00047882 */ /* 0x000fe20000000000 */
[----:B------:R-:W-:-:S06]  /*1ed0*/  UMOV UR5, 0x3c7abc9e ;  /* 0x3c7abc9e00057882 */ /* 0x000fcc0000000000 */
[----:B------:R-:W-:Y:S01]  /*1ee0*/  DFMA R14, R14, -UR4, R18 ;  /* 0x800000040e0e7c2b */ /* 0x000fe20008000012 */
[----:B------:R-:W-:Y:S01]  /*1ef0*/  UMOV UR4, 0x69ce2bdf ;  /* 0x69ce2bdf00047882 */ /* 0x000fe20000000000 */
[----:B------:R-:W-:Y:S01]  /*1f00*/  IMAD.MOV.U32 R18, RZ, RZ, -0x35dec16 ;  /* 0xfca213eaff127424 */ /* 0x000fe200078e00ff */
[----:B------:R-:W-:Y:S01]  /*1f10*/  UMOV UR5, 0x3e5ade15 ;  /* 0x3e5ade1500057882 */ /* 0x000fe20000000000 */
[----:B------:R-:W-:-:S06]  /*1f20*/  IMAD.MOV.U32 R19, RZ, RZ, 0x3e928af3 ;  /* 0x3e928af3ff137424 */ /* 0x000fcc00078e00ff */
        /* <DEDUP_REMOVED lines=24> */
[----:B------:R-:W-:-:S08]  /*20b0*/  DFMA R18, R14, R18, UR4 ;  /* 0x000000040e127e2b */ /* 0x000fd00008000012 */
[----:B------:R-:W-:-:S08]  /*20c0*/  DFMA R18, R14, R18, 1 ;  /* 0x3ff000000e12742b */ /* 0x000fd00000000012 */
[----:B------:R-:W-:-:S10]  /*20d0*/  DFMA R14, R14, R18, 1 ;  /* 0x3ff000000e0e742b */ /* 0x000fd40000000012 */
[----:B------:R-:W-:Y:S02]  /*20e0*/  IMAD R9, R10, 0x100000, R15 ;  /* 0x001000000a097824 */ /* 0x000fe400078e020f */
[----:B------:R-:W-:Y:S01]  /*20f0*/  IMAD.MOV.U32 R8, RZ, RZ, R14 ;  /* 0x000000ffff087224 */ /* 0x000fe200078e000e */
[----:B------:R-:W-:Y:S06]  /*2100*/  @!P1 BRA `(.L_x_57) ;  /* 0x0000000000309947 */ /* 0x000fec0003800000 */
[----:B------:R-:W-:Y:S01]  /*2110*/  FSETP.GEU.AND P2, PT, |R13|, 4.2275390625, PT ;  /* 0x408748000d00780b */ /* 0x000fe20003f4e200 */
[C---:B------:R-:W-:Y:S02]  /*2120*/  DADD R18, R12.reuse, +INF ;  /* 0x7ff000000c127429 */ /* 0x040fe40000000000 */
[----:B------:R-:W-:-:S08]  /*2130*/  DSETP.GEU.AND P1, PT, R12, RZ, PT ;  /* 0x000000ff0c00722a */ /* 0x000fd00003f2e000 */
[----:B------:R-:W-:Y:S02]  /*2140*/  FSEL R9, R19, RZ, P1 ;  /* 0x000000ff13097208 */ /* 0x000fe40000800000 */
[----:B------:R-:W-:-:S04]  /*2150*/  @!P2 LEA.HI R8, R10, R10, RZ, 0x1 ;  /* 0x0000000a0a08a211 */ /* 0x000fc800078f08ff */
[----:B------:R-:W-:Y:S02]  /*2160*/  @!P2 SHF.R.S32.HI R11, RZ, 0x1, R8 ;  /* 0x00000001ff0ba819 */ /* 0x000fe40000011408 */
[----:B------:R-:W-:-:S03]  /*2170*/  FSEL R8, R18, RZ, P1 ;  /* 0x000000ff12087208 */ /* 0x000fc60000800000 */
[----:B------:R-:W-:Y:S02]  /*2180*/  @!P2 IMAD.IADD R10, R10, 0x1, -R11 ;  /* 0x000000010a0aa824 */ /* 0x000fe400078e0a0b */
[----:B------:R-:W-:-:S03]  /*2190*/  @!P2 IMAD R15, R11, 0x100000, R15 ;  /* 0x001000000b0fa824 */ /* 0x000fc600078e020f */
[----:B------:R-:W-:Y:S01]  /*21a0*/  @!P2 LEA R11, R10, 0x3ff00000, 0x14 ;  /* 0x3ff000000a0ba811 */ /* 0x000fe200078ea0ff */
[----:B------:R-:W-:-:S06]  /*21b0*/  @!P2 IMAD.MOV.U32 R10, RZ, RZ, RZ ;  /* 0x000000ffff0aa224 */ /* 0x000fcc00078e00ff */
[----:B------:R-:W-:-:S11]  /*21c0*/  @!P2 DMUL R8, R14, R10 ;  /* 0x0000000a0e08a228 */ /* 0x000fd60000000000 */
.L_x_57:
[----:B------:R-:W-:Y:S02]  /*21d0*/  DFMA R16, R16, R8, R8 ;  /* 0x000000081010722b */ /* 0x000fe40000000008 */
[----:B------:R-:W-:-:S08]  /*21e0*/  DSETP.NEU.AND P1, PT, |R8|, +INF , PT ;  /* 0x7ff000000800742a */ /* 0x000fd00003f2d200 */
[----:B------:R-:W-:Y:S01]  /*21f0*/  FSEL R13, R8, R16, !P1 ;  /* 0x00000010080d7208 */ /* 0x000fe20004800000 */
[----:B------:R-:W-:Y:S01]  /*2200*/  IMAD.MOV.U32 R8, RZ, RZ, R0 ;  /* 0x000000ffff087224 */ /* 0x000fe200078e0000 */
[----:B------:R-:W-:Y:S01]  /*2210*/  FSEL R16, R9, R17, !P1 ;  /* 0x0000001109107208 */ /* 0x000fe20004800000 */
[----:B------:R-:W-:-:S04]  /*2220*/  IMAD.MOV.U32 R9, RZ, RZ, 0x0 ;  /* 0x00000000ff097424 */ /* 0x000fc800078e00ff */
[----:B------:R-:W-:Y:S05]  /*2230*/  RET.REL.NODEC R8 `(_ZN4rtlp23createCorticalMapKernelEiifffPfS0_ii) ;  /* 0xffffffdc08707950 */ /* 0x000fea0003c3ffff */
.L_x_58:
        /* <DEDUP_REMOVED lines=12> */
.L_x_62:


//--------------------- .nv.global.init           --------------------------
	.section	.nv.global.init,"aw",@progbits
	.align	4
.nv.global.init:
	.type		_ZN34_INTERNAL_c41efdbd_4_k_cu_a148e24b4rtlp2PIE,@object
	.size		_ZN34_INTERNAL_c41efdbd_4_k_cu_a148e24b4rtlp2PIE,(__cudart_i2opi_f - _ZN34_INTERNAL_c41efdbd_4_k_cu_a148e24b4rtlp2PIE)
_ZN34_INTERNAL_c41efdbd_4_k_cu_a148e24b4rtlp2PIE:
        /*0000*/ 	.byte	0xdb, 0x0f, 0x49, 0x40
	.type		__cudart_i2opi_f,@object
	.size		__cudart_i2opi_f,(.L_1 - __cudart_i2opi_f)
__cudart_i2opi_f:
        /*0004*/ 	.byte	0x41, 0x90, 0x43, 0x3c, 0x99, 0x95, 0x62, 0xdb, 0xc0, 0xdd, 0x34, 0xf5, 0xd1, 0x57, 0x27, 0xfc
        /*0014*/ 	.byte	0x29, 0x15, 0x44, 0x4e, 0x6e, 0x83, 0xf9, 0xa2
.L_1:


//--------------------- .nv.shared.reserved.0     --------------------------
	.section	.nv.shared.reserved.0,"aw",@nobits
	.weak		__nv_reservedSMEM_offset_0_alias
	.size		__nv_reservedSMEM_offset_0_alias, 0, 64
	.other		__nv_reservedSMEM_offset_0_alias,@"STO_CUDA_RESERVED_SHARED STV_DEFAULT"
__nv_reservedSMEM_offset_0_alias:
	.zero		0
	.zero		64


//--------------------- .nv.constant0._ZN4rtlp12interpKernelEPiPfS1_iiiibS0_ --------------------------
	.section	.nv.constant0._ZN4rtlp12interpKernelEPiPfS1_iiiibS0_,"a",@progbits
	.sectionflags	@""
	.align	4
.nv.constant0._ZN4rtlp12interpKernelEPiPfS1_iiiibS0_:
	.zero		952


//--------------------- .nv.constant0._ZN4rtlp22createRetinalMapKernelEiifffPfS0_ii --------------------------
	.section	.nv.constant0._ZN4rtlp22createRetinalMapKernelEiifffPfS0_ii,"a",@progbits
	.sectionflags	@""
	.align	4
.nv.constant0._ZN4rtlp22createRetinalMapKernelEiifffPfS0_ii:
	.zero		944


//--------------------- .nv.constant0._ZN4rtlp23createCorticalMapKernelEiifffPfS0_ii --------------------------
	.section	.nv.constant0._ZN4rtlp23createCorticalMapKernelEiifffPfS0_ii,"a",@progbits
	.sectionflags	@""
	.align	4
.nv.constant0._ZN4rtlp23createCorticalMapKernelEiifffPfS0_ii:
	.zero		944


//--------------------- SYMBOLS --------------------------

	.type		.nv.reservedSmem.offset0,@object
	.size		.nv.reservedSmem.offset0,0x4
